//
// Generated by NVIDIA NVVM Compiler
//
// Compiler Build ID: CL-36424714
// Cuda compilation tools, release 13.0, V13.0.88
// Based on NVVM 20.0.0
//

.version 9.0
.target sm_100
.address_size 64

	// .globl	_Z15MatrixMulKernelPfS_S_iii
// _ZZ40TiledMatrixMulKernelWithThreadCoarseningPfS_S_iiiE3Mds has been demoted
// _ZZ40TiledMatrixMulKernelWithThreadCoarseningPfS_S_iiiE3Nds has been demoted

.visible .entry _Z15MatrixMulKernelPfS_S_iii(
	.param .u64 .ptr .align 1 _Z15MatrixMulKernelPfS_S_iii_param_0,
	.param .u64 .ptr .align 1 _Z15MatrixMulKernelPfS_S_iii_param_1,
	.param .u64 .ptr .align 1 _Z15MatrixMulKernelPfS_S_iii_param_2,
	.param .u32 _Z15MatrixMulKernelPfS_S_iii_param_3,
	.param .u32 _Z15MatrixMulKernelPfS_S_iii_param_4,
	.param .u32 _Z15MatrixMulKernelPfS_S_iii_param_5
)
{
	.reg .pred 	%p<13>;
	.reg .b32 	%r<41>;
	.reg .b32 	%f<68>;
	.reg .b64 	%rd<53>;

	ld.param.u64 	%rd7, [_Z15MatrixMulKernelPfS_S_iii_param_0];
	ld.param.u64 	%rd8, [_Z15MatrixMulKernelPfS_S_iii_param_1];
	ld.param.u64 	%rd6, [_Z15MatrixMulKernelPfS_S_iii_param_2];
	ld.param.u32 	%r20, [_Z15MatrixMulKernelPfS_S_iii_param_3];
	ld.param.u32 	%r18, [_Z15MatrixMulKernelPfS_S_iii_param_4];
	ld.param.u32 	%r19, [_Z15MatrixMulKernelPfS_S_iii_param_5];
	cvta.to.global.u64 	%rd1, %rd8;
	cvta.to.global.u64 	%rd2, %rd7;
	mov.u32 	%r21, %ctaid.y;
	mov.u32 	%r22, %ntid.y;
	mov.u32 	%r23, %tid.y;
	mad.lo.s32 	%r1, %r21, %r22, %r23;
	mov.u32 	%r24, %ctaid.x;
	mov.u32 	%r25, %ntid.x;
	mov.u32 	%r26, %tid.x;
	mad.lo.s32 	%r2, %r24, %r25, %r26;
	setp.ge.s32 	%p1, %r1, %r20;
	setp.ge.s32 	%p2, %r2, %r19;
	or.pred  	%p3, %p1, %p2;
	@%p3 bra 	$L__BB0_14;
	setp.lt.s32 	%p4, %r18, 1;
	mov.f32 	%f67, 0f00000000;
	@%p4 bra 	$L__BB0_13;
	mul.lo.s32 	%r3, %r18, %r1;
	and.b32  	%r4, %r18, 7;
	setp.lt.u32 	%p5, %r18, 8;
	mov.f32 	%f67, 0f00000000;
	mov.b32 	%r39, 0;
	@%p5 bra 	$L__BB0_5;
	and.b32  	%r39, %r18, 2147483640;
	neg.s32 	%r37, %r39;
	shl.b32 	%r7, %r19, 3;
	mul.wide.u32 	%rd9, %r3, 4;
	add.s64 	%rd10, %rd9, %rd2;
	add.s64 	%rd52, %rd10, 16;
	mov.f32 	%f67, 0f00000000;
	mul.wide.s32 	%rd13, %r19, 4;
	mov.u32 	%r36, %r2;
$L__BB0_4:
	.pragma "nounroll";
	ld.global.f32 	%f17, [%rd52+-16];
	mul.wide.s32 	%rd11, %r36, 4;
	add.s64 	%rd12, %rd1, %rd11;
	ld.global.f32 	%f18, [%rd12];
	fma.rn.f32 	%f19, %f17, %f18, %f67;
	ld.global.f32 	%f20, [%rd52+-12];
	add.s64 	%rd14, %rd12, %rd13;
	ld.global.f32 	%f21, [%rd14];
	fma.rn.f32 	%f22, %f20, %f21, %f19;
	ld.global.f32 	%f23, [%rd52+-8];
	add.s64 	%rd15, %rd14, %rd13;
	ld.global.f32 	%f24, [%rd15];
	fma.rn.f32 	%f25, %f23, %f24, %f22;
	ld.global.f32 	%f26, [%rd52+-4];
	add.s64 	%rd16, %rd15, %rd13;
	ld.global.f32 	%f27, [%rd16];
	fma.rn.f32 	%f28, %f26, %f27, %f25;
	ld.global.f32 	%f29, [%rd52];
	add.s64 	%rd17, %rd16, %rd13;
	ld.global.f32 	%f30, [%rd17];
	fma.rn.f32 	%f31, %f29, %f30, %f28;
	ld.global.f32 	%f32, [%rd52+4];
	add.s64 	%rd18, %rd17, %rd13;
	ld.global.f32 	%f33, [%rd18];
	fma.rn.f32 	%f34, %f32, %f33, %f31;
	ld.global.f32 	%f35, [%rd52+8];
	add.s64 	%rd19, %rd18, %rd13;
	ld.global.f32 	%f36, [%rd19];
	fma.rn.f32 	%f37, %f35, %f36, %f34;
	ld.global.f32 	%f38, [%rd52+12];
	add.s64 	%rd20, %rd19, %rd13;
	ld.global.f32 	%f39, [%rd20];
	fma.rn.f32 	%f67, %f38, %f39, %f37;
	add.s32 	%r37, %r37, 8;
	add.s32 	%r36, %r36, %r7;
	add.s64 	%rd52, %rd52, 32;
	setp.ne.s32 	%p6, %r37, 0;
	@%p6 bra 	$L__BB0_4;
$L__BB0_5:
	setp.eq.s32 	%p7, %r4, 0;
	@%p7 bra 	$L__BB0_13;
	and.b32  	%r13, %r18, 3;
	setp.lt.u32 	%p8, %r4, 4;
	@%p8 bra 	$L__BB0_8;
	add.s32 	%r28, %r39, %r3;
	mul.wide.u32 	%rd21, %r28, 4;
	add.s64 	%rd22, %rd2, %rd21;
	ld.global.f32 	%f41, [%rd22];
	mad.lo.s32 	%r29, %r39, %r19, %r2;
	mul.wide.s32 	%rd23, %r29, 4;
	add.s64 	%rd24, %rd1, %rd23;
	ld.global.f32 	%f42, [%rd24];
	fma.rn.f32 	%f43, %f41, %f42, %f67;
	cvt.u64.u32 	%rd25, %r3;
	cvt.u64.u32 	%rd26, %r39;
	add.s64 	%rd27, %rd26, %rd25;
	shl.b64 	%rd28, %rd27, 2;
	add.s64 	%rd29, %rd2, %rd28;
	ld.global.f32 	%f44, [%rd29+4];
	mul.wide.s32 	%rd30, %r19, 4;
	add.s64 	%rd31, %rd24, %rd30;
	ld.global.f32 	%f45, [%rd31];
	fma.rn.f32 	%f46, %f44, %f45, %f43;
	ld.global.f32 	%f47, [%rd29+8];
	add.s64 	%rd32, %rd31, %rd30;
	ld.global.f32 	%f48, [%rd32];
	fma.rn.f32 	%f49, %f47, %f48, %f46;
	ld.global.f32 	%f50, [%rd29+12];
	add.s64 	%rd33, %rd32, %rd30;
	ld.global.f32 	%f51, [%rd33];
	fma.rn.f32 	%f67, %f50, %f51, %f49;
	add.s32 	%r39, %r39, 4;
$L__BB0_8:
	setp.eq.s32 	%p9, %r13, 0;
	@%p9 bra 	$L__BB0_13;
	setp.eq.s32 	%p10, %r13, 1;
	@%p10 bra 	$L__BB0_11;
	add.s32 	%r30, %r39, %r3;
	mul.wide.u32 	%rd34, %r30, 4;
	add.s64 	%rd35, %rd2, %rd34;
	ld.global.f32 	%f53, [%rd35];
	mad.lo.s32 	%r31, %r39, %r19, %r2;
	mul.wide.s32 	%rd36, %r31, 4;
	add.s64 	%rd37, %rd1, %rd36;
	ld.global.f32 	%f54, [%rd37];
	fma.rn.f32 	%f55, %f53, %f54, %f67;
	cvt.u64.u32 	%rd38, %r3;
	cvt.u64.u32 	%rd39, %r39;
	add.s64 	%rd40, %rd39, %rd38;
	shl.b64 	%rd41, %rd40, 2;
	add.s64 	%rd42, %rd2, %rd41;
	ld.global.f32 	%f56, [%rd42+4];
	mul.wide.s32 	%rd43, %r19, 4;
	add.s64 	%rd44, %rd37, %rd43;
	ld.global.f32 	%f57, [%rd44];
	fma.rn.f32 	%f67, %f56, %f57, %f55;
	add.s32 	%r39, %r39, 2;
$L__BB0_11:
	and.b32  	%r32, %r18, 1;
	setp.eq.b32 	%p11, %r32, 1;
	not.pred 	%p12, %p11;
	@%p12 bra 	$L__BB0_13;
	add.s32 	%r33, %r39, %r3;
	mul.wide.u32 	%rd45, %r33, 4;
	add.s64 	%rd46, %rd2, %rd45;
	ld.global.f32 	%f58, [%rd46];
	mad.lo.s32 	%r34, %r39, %r19, %r2;
	mul.wide.s32 	%rd47, %r34, 4;
	add.s64 	%rd48, %rd1, %rd47;
	ld.global.f32 	%f59, [%rd48];
	fma.rn.f32 	%f67, %f58, %f59, %f67;
$L__BB0_13:
	mad.lo.s32 	%r35, %r19, %r1, %r2;
	cvta.to.global.u64 	%rd49, %rd6;
	mul.wide.s32 	%rd50, %r35, 4;
	add.s64 	%rd51, %rd49, %rd50;
	st.global.f32 	[%rd51], %f67;
$L__BB0_14:
	ret;

}
	// .globl	_Z40TiledMatrixMulKernelWithThreadCoarseningPfS_S_iii
.visible .entry _Z40TiledMatrixMulKernelWithThreadCoarseningPfS_S_iii(
	.param .u64 .ptr .align 1 _Z40TiledMatrixMulKernelWithThreadCoarseningPfS_S_iii_param_0,
	.param .u64 .ptr .align 1 _Z40TiledMatrixMulKernelWithThreadCoarseningPfS_S_iii_param_1,
	.param .u64 .ptr .align 1 _Z40TiledMatrixMulKernelWithThreadCoarseningPfS_S_iii_param_2,
	.param .u32 _Z40TiledMatrixMulKernelWithThreadCoarseningPfS_S_iii_param_3,
	.param .u32 _Z40TiledMatrixMulKernelWithThreadCoarseningPfS_S_iii_param_4,
	.param .u32 _Z40TiledMatrixMulKernelWithThreadCoarseningPfS_S_iii_param_5
)
{
	.reg .pred 	%p<30>;
	.reg .b32 	%r<54>;
	.reg .b32 	%f<423>;
	.reg .b64 	%rd<23>;
	// demoted variable
	.shared .align 4 .b8 _ZZ40TiledMatrixMulKernelWithThreadCoarseningPfS_S_iiiE3Mds[4096];
	// demoted variable
	.shared .align 4 .b8 _ZZ40TiledMatrixMulKernelWithThreadCoarseningPfS_S_iiiE3Nds[4096];
	ld.param.u64 	%rd7, [_Z40TiledMatrixMulKernelWithThreadCoarseningPfS_S_iii_param_0];
	ld.param.u64 	%rd8, [_Z40TiledMatrixMulKernelWithThreadCoarseningPfS_S_iii_param_1];
	ld.param.u64 	%rd9, [_Z40TiledMatrixMulKernelWithThreadCoarseningPfS_S_iii_param_2];
	ld.param.u32 	%r28, [_Z40TiledMatrixMulKernelWithThreadCoarseningPfS_S_iii_param_3];
	ld.param.u32 	%r29, [_Z40TiledMatrixMulKernelWithThreadCoarseningPfS_S_iii_param_4];
	ld.param.u32 	%r30, [_Z40TiledMatrixMulKernelWithThreadCoarseningPfS_S_iii_param_5];
	cvta.to.global.u64 	%rd1, %rd8;
	cvta.to.global.u64 	%rd2, %rd9;
	mov.u32 	%r31, %ctaid.y;
	mov.u32 	%r32, %ctaid.x;
	mov.u32 	%r50, %tid.y;
	mov.u32 	%r48, %tid.x;
	shl.b32 	%r33, %r31, 5;
	add.s32 	%r3, %r33, %r50;
	shl.b32 	%r4, %r32, 7;
	add.s32 	%r5, %r4, %r48;
	setp.lt.s32 	%p1, %r29, 1;
	mov.f32 	%f414, 0f00000000;
	mov.f32 	%f415, %f414;
	mov.f32 	%f416, %f414;
	mov.f32 	%f417, %f414;
	@%p1 bra 	$L__BB1_13;
	add.s32 	%r34, %r29, 31;
	shr.u32 	%r35, %r34, 5;
	shl.b32 	%r36, %r50, 7;
	mov.u32 	%r37, _ZZ40TiledMatrixMulKernelWithThreadCoarseningPfS_S_iiiE3Mds;
	add.s32 	%r6, %r37, %r36;
	shl.b32 	%r38, %r48, 2;
	add.s32 	%r7, %r6, %r38;
	mov.u32 	%r39, _ZZ40TiledMatrixMulKernelWithThreadCoarseningPfS_S_iiiE3Nds;
	add.s32 	%r9, %r39, %r38;
	add.s32 	%r8, %r9, %r36;
	neg.s32 	%r53, %r35;
	mul.lo.s32 	%r52, %r50, %r30;
	shl.b32 	%r12, %r30, 5;
	add.s32 	%r40, %r48, %r52;
	add.s32 	%r51, %r40, %r4;
	mad.lo.s32 	%r49, %r29, %r3, %r48;
	cvta.to.global.u64 	%rd3, %rd7;
	mov.f32 	%f414, 0f00000000;
	cvt.u64.u32 	%rd14, %r5;
$L__BB1_2:
	setp.ge.s32 	%p2, %r3, %r28;
	mul.wide.s32 	%rd10, %r49, 4;
	add.s64 	%rd4, %rd3, %rd10;
	setp.ge.s32 	%p3, %r48, %r29;
	mov.f32 	%f418, 0f00000000;
	or.pred  	%p4, %p2, %p3;
	@%p4 bra 	$L__BB1_4;
	ld.global.f32 	%f418, [%rd4];
$L__BB1_4:
	setp.ge.s32 	%p5, %r5, %r30;
	st.shared.f32 	[%r7], %f418;
	setp.ge.s32 	%p6, %r50, %r29;
	mov.f32 	%f419, 0f00000000;
	or.pred  	%p7, %p6, %p5;
	@%p7 bra 	$L__BB1_6;
	mul.wide.s32 	%rd11, %r51, 4;
	add.s64 	%rd12, %rd1, %rd11;
	ld.global.f32 	%f419, [%rd12];
$L__BB1_6:
	add.s32 	%r41, %r5, 4;
	setp.ge.s32 	%p9, %r41, %r30;
	st.shared.f32 	[%r8], %f419;
	bar.sync 	0;
	ld.shared.f32 	%f28, [%r6];
	ld.shared.f32 	%f29, [%r9];
	fma.rn.f32 	%f30, %f28, %f29, %f417;
	ld.shared.f32 	%f31, [%r6+4];
	ld.shared.f32 	%f32, [%r9+128];
	fma.rn.f32 	%f33, %f31, %f32, %f30;
	ld.shared.f32 	%f34, [%r6+8];
	ld.shared.f32 	%f35, [%r9+256];
	fma.rn.f32 	%f36, %f34, %f35, %f33;
	ld.shared.f32 	%f37, [%r6+12];
	ld.shared.f32 	%f38, [%r9+384];
	fma.rn.f32 	%f39, %f37, %f38, %f36;
	ld.shared.f32 	%f40, [%r6+16];
	ld.shared.f32 	%f41, [%r9+512];
	fma.rn.f32 	%f42, %f40, %f41, %f39;
	ld.shared.f32 	%f43, [%r6+20];
	ld.shared.f32 	%f44, [%r9+640];
	fma.rn.f32 	%f45, %f43, %f44, %f42;
	ld.shared.f32 	%f46, [%r6+24];
	ld.shared.f32 	%f47, [%r9+768];
	fma.rn.f32 	%f48, %f46, %f47, %f45;
	ld.shared.f32 	%f49, [%r6+28];
	ld.shared.f32 	%f50, [%r9+896];
	fma.rn.f32 	%f51, %f49, %f50, %f48;
	ld.shared.f32 	%f52, [%r6+32];
	ld.shared.f32 	%f53, [%r9+1024];
	fma.rn.f32 	%f54, %f52, %f53, %f51;
	ld.shared.f32 	%f55, [%r6+36];
	ld.shared.f32 	%f56, [%r9+1152];
	fma.rn.f32 	%f57, %f55, %f56, %f54;
	ld.shared.f32 	%f58, [%r6+40];
	ld.shared.f32 	%f59, [%r9+1280];
	fma.rn.f32 	%f60, %f58, %f59, %f57;
	ld.shared.f32 	%f61, [%r6+44];
	ld.shared.f32 	%f62, [%r9+1408];
	fma.rn.f32 	%f63, %f61, %f62, %f60;
	ld.shared.f32 	%f64, [%r6+48];
	ld.shared.f32 	%f65, [%r9+1536];
	fma.rn.f32 	%f66, %f64, %f65, %f63;
	ld.shared.f32 	%f67, [%r6+52];
	ld.shared.f32 	%f68, [%r9+1664];
	fma.rn.f32 	%f69, %f67, %f68, %f66;
	ld.shared.f32 	%f70, [%r6+56];
	ld.shared.f32 	%f71, [%r9+1792];
	fma.rn.f32 	%f72, %f70, %f71, %f69;
	ld.shared.f32 	%f73, [%r6+60];
	ld.shared.f32 	%f74, [%r9+1920];
	fma.rn.f32 	%f75, %f73, %f74, %f72;
	ld.shared.f32 	%f76, [%r6+64];
	ld.shared.f32 	%f77, [%r9+2048];
	fma.rn.f32 	%f78, %f76, %f77, %f75;
	ld.shared.f32 	%f79, [%r6+68];
	ld.shared.f32 	%f80, [%r9+2176];
	fma.rn.f32 	%f81, %f79, %f80, %f78;
	ld.shared.f32 	%f82, [%r6+72];
	ld.shared.f32 	%f83, [%r9+2304];
	fma.rn.f32 	%f84, %f82, %f83, %f81;
	ld.shared.f32 	%f85, [%r6+76];
	ld.shared.f32 	%f86, [%r9+2432];
	fma.rn.f32 	%f87, %f85, %f86, %f84;
	ld.shared.f32 	%f88, [%r6+80];
	ld.shared.f32 	%f89, [%r9+2560];
	fma.rn.f32 	%f90, %f88, %f89, %f87;
	ld.shared.f32 	%f91, [%r6+84];
	ld.shared.f32 	%f92, [%r9+2688];
	fma.rn.f32 	%f93, %f91, %f92, %f90;
	ld.shared.f32 	%f94, [%r6+88];
	ld.shared.f32 	%f95, [%r9+2816];
	fma.rn.f32 	%f96, %f94, %f95, %f93;
	ld.shared.f32 	%f97, [%r6+92];
	ld.shared.f32 	%f98, [%r9+2944];
	fma.rn.f32 	%f99, %f97, %f98, %f96;
	ld.shared.f32 	%f100, [%r6+96];
	ld.shared.f32 	%f101, [%r9+3072];
	fma.rn.f32 	%f102, %f100, %f101, %f99;
	ld.shared.f32 	%f103, [%r6+100];
	ld.shared.f32 	%f104, [%r9+3200];
	fma.rn.f32 	%f105, %f103, %f104, %f102;
	ld.shared.f32 	%f106, [%r6+104];
	ld.shared.f32 	%f107, [%r9+3328];
	fma.rn.f32 	%f108, %f106, %f107, %f105;
	ld.shared.f32 	%f109, [%r6+108];
	ld.shared.f32 	%f110, [%r9+3456];
	fma.rn.f32 	%f111, %f109, %f110, %f108;
	ld.shared.f32 	%f112, [%r6+112];
	ld.shared.f32 	%f113, [%r9+3584];
	fma.rn.f32 	%f114, %f112, %f113, %f111;
	ld.shared.f32 	%f115, [%r6+116];
	ld.shared.f32 	%f116, [%r9+3712];
	fma.rn.f32 	%f117, %f115, %f116, %f114;
	ld.shared.f32 	%f118, [%r6+120];
	ld.shared.f32 	%f119, [%r9+3840];
	fma.rn.f32 	%f120, %f118, %f119, %f117;
	ld.shared.f32 	%f121, [%r6+124];
	ld.shared.f32 	%f122, [%r9+3968];
	fma.rn.f32 	%f417, %f121, %f122, %f120;
	bar.sync 	0;
	cvt.s64.s32 	%rd13, %r52;
	add.s64 	%rd15, %rd14, %rd13;
	shl.b64 	%rd16, %rd15, 2;
	add.s64 	%rd5, %rd1, %rd16;
	mov.f32 	%f420, 0f00000000;
	or.pred  	%p10, %p6, %p9;
	@%p10 bra 	$L__BB1_8;
	ld.global.f32 	%f420, [%rd5+16];
$L__BB1_8:
	add.s32 	%r42, %r5, 8;
	setp.ge.s32 	%p12, %r42, %r30;
	st.shared.f32 	[%r8], %f420;
	bar.sync 	0;
	ld.shared.f32 	%f124, [%r6];
	ld.shared.f32 	%f125, [%r9];
	fma.rn.f32 	%f126, %f124, %f125, %f416;
	ld.shared.f32 	%f127, [%r6+4];
	ld.shared.f32 	%f128, [%r9+128];
	fma.rn.f32 	%f129, %f127, %f128, %f126;
	ld.shared.f32 	%f130, [%r6+8];
	ld.shared.f32 	%f131, [%r9+256];
	fma.rn.f32 	%f132, %f130, %f131, %f129;
	ld.shared.f32 	%f133, [%r6+12];
	ld.shared.f32 	%f134, [%r9+384];
	fma.rn.f32 	%f135, %f133, %f134, %f132;
	ld.shared.f32 	%f136, [%r6+16];
	ld.shared.f32 	%f137, [%r9+512];
	fma.rn.f32 	%f138, %f136, %f137, %f135;
	ld.shared.f32 	%f139, [%r6+20];
	ld.shared.f32 	%f140, [%r9+640];
	fma.rn.f32 	%f141, %f139, %f140, %f138;
	ld.shared.f32 	%f142, [%r6+24];
	ld.shared.f32 	%f143, [%r9+768];
	fma.rn.f32 	%f144, %f142, %f143, %f141;
	ld.shared.f32 	%f145, [%r6+28];
	ld.shared.f32 	%f146, [%r9+896];
	fma.rn.f32 	%f147, %f145, %f146, %f144;
	ld.shared.f32 	%f148, [%r6+32];
	ld.shared.f32 	%f149, [%r9+1024];
	fma.rn.f32 	%f150, %f148, %f149, %f147;
	ld.shared.f32 	%f151, [%r6+36];
	ld.shared.f32 	%f152, [%r9+1152];
	fma.rn.f32 	%f153, %f151, %f152, %f150;
	ld.shared.f32 	%f154, [%r6+40];
	ld.shared.f32 	%f155, [%r9+1280];
	fma.rn.f32 	%f156, %f154, %f155, %f153;
	ld.shared.f32 	%f157, [%r6+44];
	ld.shared.f32 	%f158, [%r9+1408];
	fma.rn.f32 	%f159, %f157, %f158, %f156;
	ld.shared.f32 	%f160, [%r6+48];
	ld.shared.f32 	%f161, [%r9+1536];
	fma.rn.f32 	%f162, %f160, %f161, %f159;
	ld.shared.f32 	%f163, [%r6+52];
	ld.shared.f32 	%f164, [%r9+1664];
	fma.rn.f32 	%f165, %f163, %f164, %f162;
	ld.shared.f32 	%f166, [%r6+56];
	ld.shared.f32 	%f167, [%r9+1792];
	fma.rn.f32 	%f168, %f166, %f167, %f165;
	ld.shared.f32 	%f169, [%r6+60];
	ld.shared.f32 	%f170, [%r9+1920];
	fma.rn.f32 	%f171, %f169, %f170, %f168;
	ld.shared.f32 	%f172, [%r6+64];
	ld.shared.f32 	%f173, [%r9+2048];
	fma.rn.f32 	%f174, %f172, %f173, %f171;
	ld.shared.f32 	%f175, [%r6+68];
	ld.shared.f32 	%f176, [%r9+2176];
	fma.rn.f32 	%f177, %f175, %f176, %f174;
	ld.shared.f32 	%f178, [%r6+72];
	ld.shared.f32 	%f179, [%r9+2304];
	fma.rn.f32 	%f180, %f178, %f179, %f177;
	ld.shared.f32 	%f181, [%r6+76];
	ld.shared.f32 	%f182, [%r9+2432];
	fma.rn.f32 	%f183, %f181, %f182, %f180;
	ld.shared.f32 	%f184, [%r6+80];
	ld.shared.f32 	%f185, [%r9+2560];
	fma.rn.f32 	%f186, %f184, %f185, %f183;
	ld.shared.f32 	%f187, [%r6+84];
	ld.shared.f32 	%f188, [%r9+2688];
	fma.rn.f32 	%f189, %f187, %f188, %f186;
	ld.shared.f32 	%f190, [%r6+88];
	ld.shared.f32 	%f191, [%r9+2816];
	fma.rn.f32 	%f192, %f190, %f191, %f189;
	ld.shared.f32 	%f193, [%r6+92];
	ld.shared.f32 	%f194, [%r9+2944];
	fma.rn.f32 	%f195, %f193, %f194, %f192;
	ld.shared.f32 	%f196, [%r6+96];
	ld.shared.f32 	%f197, [%r9+3072];
	fma.rn.f32 	%f198, %f196, %f197, %f195;
	ld.shared.f32 	%f199, [%r6+100];
	ld.shared.f32 	%f200, [%r9+3200];
	fma.rn.f32 	%f201, %f199, %f200, %f198;
	ld.shared.f32 	%f202, [%r6+104];
	ld.shared.f32 	%f203, [%r9+3328];
	fma.rn.f32 	%f204, %f202, %f203, %f201;
	ld.shared.f32 	%f205, [%r6+108];
	ld.shared.f32 	%f206, [%r9+3456];
	fma.rn.f32 	%f207, %f205, %f206, %f204;
	ld.shared.f32 	%f208, [%r6+112];
	ld.shared.f32 	%f209, [%r9+3584];
	fma.rn.f32 	%f210, %f208, %f209, %f207;
	ld.shared.f32 	%f211, [%r6+116];
	ld.shared.f32 	%f212, [%r9+3712];
	fma.rn.f32 	%f213, %f211, %f212, %f210;
	ld.shared.f32 	%f214, [%r6+120];
	ld.shared.f32 	%f215, [%r9+3840];
	fma.rn.f32 	%f216, %f214, %f215, %f213;
	ld.shared.f32 	%f217, [%r6+124];
	ld.shared.f32 	%f218, [%r9+3968];
	fma.rn.f32 	%f416, %f217, %f218, %f216;
	bar.sync 	0;
	mov.f32 	%f421, 0f00000000;
	or.pred  	%p13, %p6, %p12;
	@%p13 bra 	$L__BB1_10;
	ld.global.f32 	%f421, [%rd5+32];
$L__BB1_10:
	add.s32 	%r43, %r5, 12;
	setp.ge.s32 	%p15, %r43, %r30;
	st.shared.f32 	[%r8], %f421;
	bar.sync 	0;
	ld.shared.f32 	%f220, [%r6];
	ld.shared.f32 	%f221, [%r9];
	fma.rn.f32 	%f222, %f220, %f221, %f415;
	ld.shared.f32 	%f223, [%r6+4];
	ld.shared.f32 	%f224, [%r9+128];
	fma.rn.f32 	%f225, %f223, %f224, %f222;
	ld.shared.f32 	%f226, [%r6+8];
	ld.shared.f32 	%f227, [%r9+256];
	fma.rn.f32 	%f228, %f226, %f227, %f225;
	ld.shared.f32 	%f229, [%r6+12];
	ld.shared.f32 	%f230, [%r9+384];
	fma.rn.f32 	%f231, %f229, %f230, %f228;
	ld.shared.f32 	%f232, [%r6+16];
	ld.shared.f32 	%f233, [%r9+512];
	fma.rn.f32 	%f234, %f232, %f233, %f231;
	ld.shared.f32 	%f235, [%r6+20];
	ld.shared.f32 	%f236, [%r9+640];
	fma.rn.f32 	%f237, %f235, %f236, %f234;
	ld.shared.f32 	%f238, [%r6+24];
	ld.shared.f32 	%f239, [%r9+768];
	fma.rn.f32 	%f240, %f238, %f239, %f237;
	ld.shared.f32 	%f241, [%r6+28];
	ld.shared.f32 	%f242, [%r9+896];
	fma.rn.f32 	%f243, %f241, %f242, %f240;
	ld.shared.f32 	%f244, [%r6+32];
	ld.shared.f32 	%f245, [%r9+1024];
	fma.rn.f32 	%f246, %f244, %f245, %f243;
	ld.shared.f32 	%f247, [%r6+36];
	ld.shared.f32 	%f248, [%r9+1152];
	fma.rn.f32 	%f249, %f247, %f248, %f246;
	ld.shared.f32 	%f250, [%r6+40];
	ld.shared.f32 	%f251, [%r9+1280];
	fma.rn.f32 	%f252, %f250, %f251, %f249;
	ld.shared.f32 	%f253, [%r6+44];
	ld.shared.f32 	%f254, [%r9+1408];
	fma.rn.f32 	%f255, %f253, %f254, %f252;
	ld.shared.f32 	%f256, [%r6+48];
	ld.shared.f32 	%f257, [%r9+1536];
	fma.rn.f32 	%f258, %f256, %f257, %f255;
	ld.shared.f32 	%f259, [%r6+52];
	ld.shared.f32 	%f260, [%r9+1664];
	fma.rn.f32 	%f261, %f259, %f260, %f258;
	ld.shared.f32 	%f262, [%r6+56];
	ld.shared.f32 	%f263, [%r9+1792];
	fma.rn.f32 	%f264, %f262, %f263, %f261;
	ld.shared.f32 	%f265, [%r6+60];
	ld.shared.f32 	%f266, [%r9+1920];
	fma.rn.f32 	%f267, %f265, %f266, %f264;
	ld.shared.f32 	%f268, [%r6+64];
	ld.shared.f32 	%f269, [%r9+2048];
	fma.rn.f32 	%f270, %f268, %f269, %f267;
	ld.shared.f32 	%f271, [%r6+68];
	ld.shared.f32 	%f272, [%r9+2176];
	fma.rn.f32 	%f273, %f271, %f272, %f270;
	ld.shared.f32 	%f274, [%r6+72];
	ld.shared.f32 	%f275, [%r9+2304];
	fma.rn.f32 	%f276, %f274, %f275, %f273;
	ld.shared.f32 	%f277, [%r6+76];
	ld.shared.f32 	%f278, [%r9+2432];
	fma.rn.f32 	%f279, %f277, %f278, %f276;
	ld.shared.f32 	%f280, [%r6+80];
	ld.shared.f32 	%f281, [%r9+2560];
	fma.rn.f32 	%f282, %f280, %f281, %f279;
	ld.shared.f32 	%f283, [%r6+84];
	ld.shared.f32 	%f284, [%r9+2688];
	fma.rn.f32 	%f285, %f283, %f284, %f282;
	ld.shared.f32 	%f286, [%r6+88];
	ld.shared.f32 	%f287, [%r9+2816];
	fma.rn.f32 	%f288, %f286, %f287, %f285;
	ld.shared.f32 	%f289, [%r6+92];
	ld.shared.f32 	%f290, [%r9+2944];
	fma.rn.f32 	%f291, %f289, %f290, %f288;
	ld.shared.f32 	%f292, [%r6+96];
	ld.shared.f32 	%f293, [%r9+3072];
	fma.rn.f32 	%f294, %f292, %f293, %f291;
	ld.shared.f32 	%f295, [%r6+100];
	ld.shared.f32 	%f296, [%r9+3200];
	fma.rn.f32 	%f297, %f295, %f296, %f294;
	ld.shared.f32 	%f298, [%r6+104];
	ld.shared.f32 	%f299, [%r9+3328];
	fma.rn.f32 	%f300, %f298, %f299, %f297;
	ld.shared.f32 	%f301, [%r6+108];
	ld.shared.f32 	%f302, [%r9+3456];
	fma.rn.f32 	%f303, %f301, %f302, %f300;
	ld.shared.f32 	%f304, [%r6+112];
	ld.shared.f32 	%f305, [%r9+3584];
	fma.rn.f32 	%f306, %f304, %f305, %f303;
	ld.shared.f32 	%f307, [%r6+116];
	ld.shared.f32 	%f308, [%r9+3712];
	fma.rn.f32 	%f309, %f307, %f308, %f306;
	ld.shared.f32 	%f310, [%r6+120];
	ld.shared.f32 	%f311, [%r9+3840];
	fma.rn.f32 	%f312, %f310, %f311, %f309;
	ld.shared.f32 	%f313, [%r6+124];
	ld.shared.f32 	%f314, [%r9+3968];
	fma.rn.f32 	%f415, %f313, %f314, %f312;
	bar.sync 	0;
	mov.f32 	%f422, 0f00000000;
	or.pred  	%p16, %p6, %p15;
	@%p16 bra 	$L__BB1_12;
	ld.global.f32 	%f422, [%rd5+48];
$L__BB1_12:
	st.shared.f32 	[%r8], %f422;
	bar.sync 	0;
	ld.shared.f32 	%f315, [%r6];
	ld.shared.f32 	%f316, [%r9];
	fma.rn.f32 	%f317, %f315, %f316, %f414;
	ld.shared.f32 	%f318, [%r6+4];
	ld.shared.f32 	%f319, [%r9+128];
	fma.rn.f32 	%f320, %f318, %f319, %f317;
	ld.shared.f32 	%f321, [%r6+8];
	ld.shared.f32 	%f322, [%r9+256];
	fma.rn.f32 	%f323, %f321, %f322, %f320;
	ld.shared.f32 	%f324, [%r6+12];
	ld.shared.f32 	%f325, [%r9+384];
	fma.rn.f32 	%f326, %f324, %f325, %f323;
	ld.shared.f32 	%f327, [%r6+16];
	ld.shared.f32 	%f328, [%r9+512];
	fma.rn.f32 	%f329, %f327, %f328, %f326;
	ld.shared.f32 	%f330, [%r6+20];
	ld.shared.f32 	%f331, [%r9+640];
	fma.rn.f32 	%f332, %f330, %f331, %f329;
	ld.shared.f32 	%f333, [%r6+24];
	ld.shared.f32 	%f334, [%r9+768];
	fma.rn.f32 	%f335, %f333, %f334, %f332;
	ld.shared.f32 	%f336, [%r6+28];
	ld.shared.f32 	%f337, [%r9+896];
	fma.rn.f32 	%f338, %f336, %f337, %f335;
	ld.shared.f32 	%f339, [%r6+32];
	ld.shared.f32 	%f340, [%r9+1024];
	fma.rn.f32 	%f341, %f339, %f340, %f338;
	ld.shared.f32 	%f342, [%r6+36];
	ld.shared.f32 	%f343, [%r9+1152];
	fma.rn.f32 	%f344, %f342, %f343, %f341;
	ld.shared.f32 	%f345, [%r6+40];
	ld.shared.f32 	%f346, [%r9+1280];
	fma.rn.f32 	%f347, %f345, %f346, %f344;
	ld.shared.f32 	%f348, [%r6+44];
	ld.shared.f32 	%f349, [%r9+1408];
	fma.rn.f32 	%f350, %f348, %f349, %f347;
	ld.shared.f32 	%f351, [%r6+48];
	ld.shared.f32 	%f352, [%r9+1536];
	fma.rn.f32 	%f353, %f351, %f352, %f350;
	ld.shared.f32 	%f354, [%r6+52];
	ld.shared.f32 	%f355, [%r9+1664];
	fma.rn.f32 	%f356, %f354, %f355, %f353;
	ld.shared.f32 	%f357, [%r6+56];
	ld.shared.f32 	%f358, [%r9+1792];
	fma.rn.f32 	%f359, %f357, %f358, %f356;
	ld.shared.f32 	%f360, [%r6+60];
	ld.shared.f32 	%f361, [%r9+1920];
	fma.rn.f32 	%f362, %f360, %f361, %f359;
	ld.shared.f32 	%f363, [%r6+64];
	ld.shared.f32 	%f364, [%r9+2048];
	fma.rn.f32 	%f365, %f363, %f364, %f362;
	ld.shared.f32 	%f366, [%r6+68];
	ld.shared.f32 	%f367, [%r9+2176];
	fma.rn.f32 	%f368, %f366, %f367, %f365;
	ld.shared.f32 	%f369, [%r6+72];
	ld.shared.f32 	%f370, [%r9+2304];
	fma.rn.f32 	%f371, %f369, %f370, %f368;
	ld.shared.f32 	%f372, [%r6+76];
	ld.shared.f32 	%f373, [%r9+2432];
	fma.rn.f32 	%f374, %f372, %f373, %f371;
	ld.shared.f32 	%f375, [%r6+80];
	ld.shared.f32 	%f376, [%r9+2560];
	fma.rn.f32 	%f377, %f375, %f376, %f374;
	ld.shared.f32 	%f378, [%r6+84];
	ld.shared.f32 	%f379, [%r9+2688];
	fma.rn.f32 	%f380, %f378, %f379, %f377;
	ld.shared.f32 	%f381, [%r6+88];
	ld.shared.f32 	%f382, [%r9+2816];
	fma.rn.f32 	%f383, %f381, %f382, %f380;
	ld.shared.f32 	%f384, [%r6+92];
	ld.shared.f32 	%f385, [%r9+2944];
	fma.rn.f32 	%f386, %f384, %f385, %f383;
	ld.shared.f32 	%f387, [%r6+96];
	ld.shared.f32 	%f388, [%r9+3072];
	fma.rn.f32 	%f389, %f387, %f388, %f386;
	ld.shared.f32 	%f390, [%r6+100];
	ld.shared.f32 	%f391, [%r9+3200];
	fma.rn.f32 	%f392, %f390, %f391, %f389;
	ld.shared.f32 	%f393, [%r6+104];
	ld.shared.f32 	%f394, [%r9+3328];
	fma.rn.f32 	%f395, %f393, %f394, %f392;
	ld.shared.f32 	%f396, [%r6+108];
	ld.shared.f32 	%f397, [%r9+3456];
	fma.rn.f32 	%f398, %f396, %f397, %f395;
	ld.shared.f32 	%f399, [%r6+112];
	ld.shared.f32 	%f400, [%r9+3584];
	fma.rn.f32 	%f401, %f399, %f400, %f398;
	ld.shared.f32 	%f402, [%r6+116];
	ld.shared.f32 	%f403, [%r9+3712];
	fma.rn.f32 	%f404, %f402, %f403, %f401;
	ld.shared.f32 	%f405, [%r6+120];
	ld.shared.f32 	%f406, [%r9+3840];
	fma.rn.f32 	%f407, %f405, %f406, %f404;
	ld.shared.f32 	%f408, [%r6+124];
	ld.shared.f32 	%f409, [%r9+3968];
	fma.rn.f32 	%f414, %f408, %f409, %f407;
	bar.sync 	0;
	add.s32 	%r53, %r53, 1;
	setp.eq.s32 	%p17, %r53, 0;
	add.s32 	%r52, %r52, %r12;
	add.s32 	%r51, %r51, %r12;
	add.s32 	%r50, %r50, 32;
	add.s32 	%r49, %r49, 32;
	add.s32 	%r48, %r48, 32;
	@%p17 bra 	$L__BB1_13;
	bra.uni 	$L__BB1_2;
$L__BB1_13:
	setp.lt.s32 	%p18, %r3, %r28;
	mul.lo.s32 	%r15, %r30, %r3;
	setp.lt.s32 	%p19, %r5, %r30;
	and.pred  	%p20, %p18, %p19;
	@%p20 bra 	$L__BB1_14;
	bra.uni 	$L__BB1_15;
$L__BB1_14:
	add.s32 	%r44, %r5, %r15;
	mul.wide.u32 	%rd17, %r44, 4;
	add.s64 	%rd18, %rd2, %rd17;
	st.global.f32 	[%rd18], %f417;
$L__BB1_15:
	setp.ge.s32 	%p21, %r3, %r28;
	add.s32 	%r45, %r5, 4;
	setp.ge.s32 	%p22, %r45, %r30;
	cvt.u64.u32 	%rd19, %r15;
	cvt.u64.u32 	%rd20, %r5;
	add.s64 	%rd21, %rd20, %rd19;
	shl.b64 	%rd22, %rd21, 2;
	add.s64 	%rd6, %rd2, %rd22;
	or.pred  	%p23, %p21, %p22;
	@%p23 bra 	$L__BB1_17;
	st.global.f32 	[%rd6+16], %f416;
$L__BB1_17:
	setp.ge.s32 	%p24, %r3, %r28;
	add.s32 	%r46, %r5, 8;
	setp.ge.s32 	%p25, %r46, %r30;
	or.pred  	%p26, %p24, %p25;
	@%p26 bra 	$L__BB1_19;
	st.global.f32 	[%rd6+32], %f415;
$L__BB1_19:
	setp.ge.s32 	%p27, %r3, %r28;
	add.s32 	%r47, %r5, 12;
	setp.ge.s32 	%p28, %r47, %r30;
	or.pred  	%p29, %p27, %p28;
	@%p29 bra 	$L__BB1_21;
	st.global.f32 	[%rd6+48], %f414;
$L__BB1_21:
	ret;

}


// ===== COMPILED SASS (sm_100) =====

	.target	sm_100

	.elftype	@"ET_EXEC"


//--------------------- .note.nv.tkinfo           --------------------------
	.section	.note.nv.tkinfo,"",@"SHT_NOTE"
	.sectionflags	@"SHF_NOTE_NV_TKINFO"
	.tkinfo
        /*0018*/ 	.word	0x00000002
        /*0030*/ 	.string	""
        /*0030*/ 	.string	"ptxas"
        /*0030*/ 	.string	"Cuda compilation tools, release 13.0, V13.0.88"
        /*0030*/ 	.string	"Build cuda_13.0.r13.0/compiler.36424714_0"
        /*0030*/ 	.string	"-arch sm_100 -m 64 "



//--------------------- .note.nv.cuinfo           --------------------------
	.section	.note.nv.cuinfo,"",@"SHT_NOTE"
	.sectionflags	@"SHF_NOTE_NV_CUINFO"
        /*0018*/ 	.short	0x0002
        /*001a*/ 	.short	0x0064
        /*001c*/ 	.short	0x0082
	.zero		2


//--------------------- .nv.info                  --------------------------
	.section	.nv.info,"",@"SHT_CUDA_INFO"
	.align	4


	//----- nvinfo : EIATTR_REGCOUNT
	.align		4
        /*0000*/ 	.byte	0x04, 0x2f
        /*0002*/ 	.short	(.L_1 - .L_0)
	.align		4
.L_0:
        /*0004*/ 	.word	index@(_Z15MatrixMulKernelPfS_S_iii)
        /*0008*/ 	.word	0x00000020


	//----- nvinfo : EIATTR_FRAME_SIZE
	.align		4
.L_1:
        /*000c*/ 	.byte	0x04, 0x11
        /*000e*/ 	.short	(.L_3 - .L_2)
	.align		4
.L_2:
        /*0010*/ 	.word	index@(_Z15MatrixMulKernelPfS_S_iii)
        /*0014*/ 	.word	0x00000000


	//----- nvinfo : EIATTR_REGCOUNT
	.align		4
.L_3:
        /*0018*/ 	.byte	0x04, 0x2f
        /*001a*/ 	.short	(.L_5 - .L_4)
	.align		4
.L_4:
        /*001c*/ 	.word	index@(_Z40TiledMatrixMulKernelWithThreadCoarseningPfS_S_iii)
        /*0020*/ 	.word	0x00000020


	//----- nvinfo : EIATTR_FRAME_SIZE
	.align		4
.L_5:
        /*0024*/ 	.byte	0x04, 0x11
        /*0026*/ 	.short	(.L_7 - .L_6)
	.align		4
.L_6:
        /*0028*/ 	.word	index@(_Z40TiledMatrixMulKernelWithThreadCoarseningPfS_S_iii)
        /*002c*/ 	.word	0x00000000


	//----- nvinfo : EIATTR_MIN_STACK_SIZE
	.align		4
.L_7:
        /*0030*/ 	.byte	0x04, 0x12
        /*0032*/ 	.short	(.L_9 - .L_8)
	.align		4
.L_8:
        /*0034*/ 	.word	index@(_Z40TiledMatrixMulKernelWithThreadCoarseningPfS_S_iii)
        /*0038*/ 	.word	0x00000000


	//----- nvinfo : EIATTR_MIN_STACK_SIZE
	.align		4
.L_9:
        /*003c*/ 	.byte	0x04, 0x12
        /*003e*/ 	.short	(.L_11 - .L_10)
	.align		4
.L_10:
        /*0040*/ 	.word	index@(_Z15MatrixMulKernelPfS_S_iii)
        /*0044*/ 	.word	0x00000000
.L_11:


//--------------------- .nv.compat                --------------------------
	.section	.nv.compat,"",@"SHT_CUDA_COMPAT_INFO"
	.align	4
        /*0000*/ 	.byte	0x02, 0x09, 0x00, 0x00, 0x02, 0x02, 0x01, 0x00, 0x02, 0x05, 0x05, 0x00, 0x03, 0x07, 0x01, 0x01
        /*0010*/ 	.byte	0x02, 0x03, 0x00, 0x00, 0x02, 0x06, 0x01, 0x00, 0x04, 0x0b, 0x08, 0x00, 0x09, 0x00, 0x00, 0x00
        /*0020*/ 	.byte	0x00, 0x00, 0x00, 0x00


//--------------------- .nv.info._Z40TiledMatrixMulKernelWithThreadCoarseningPfS_S_iii --------------------------
	.section	.nv.info._Z40TiledMatrixMulKernelWithThreadCoarseningPfS_S_iii,"",@"SHT_CUDA_INFO"
	.sectionflags	@""
	.align	4


	//----- nvinfo : EIATTR_CUDA_API_VERSION
	.align		4
        /*0000*/ 	.byte	0x04, 0x37
        /*0002*/ 	.short	(.L_13 - .L_12)
.L_12:
        /*0004*/ 	.word	0x00000082


	//----- nvinfo : EIATTR_KPARAM_INFO
	.align		4
.L_13:
        /*0008*/ 	.byte	0x04, 0x17
        /*000a*/ 	.short	(.L_15 - .L_14)
.L_14:
        /*000c*/ 	.word	0x00000000
        /*0010*/ 	.short	0x0005
        /*0012*/ 	.short	0x0020
        /*0014*/ 	.byte	0x00, 0xf0, 0x11, 0x00


	//----- nvinfo : EIATTR_KPARAM_INFO
	.align		4
.L_15:
        /*0018*/ 	.byte	0x04, 0x17
        /*001a*/ 	.short	(.L_17 - .L_16)
.L_16:
        /*001c*/ 	.word	0x00000000
        /*0020*/ 	.short	0x0004
        /*0022*/ 	.short	0x001c
        /*0024*/ 	.byte	0x00, 0xf0, 0x11, 0x00


	//----- nvinfo : EIATTR_KPARAM_INFO
	.align		4
.L_17:
        /*0028*/ 	.byte	0x04, 0x17
        /*002a*/ 	.short	(.L_19 - .L_18)
.L_18:
        /*002c*/ 	.word	0x00000000
        /*0030*/ 	.short	0x0003
        /*0032*/ 	.short	0x0018
        /*0034*/ 	.byte	0x00, 0xf0, 0x11, 0x00


	//----- nvinfo : EIATTR_KPARAM_INFO
	.align		4
.L_19:
        /*0038*/ 	.byte	0x04, 0x17
        /*003a*/ 	.short	(.L_21 - .L_20)
.L_20:
        /*003c*/ 	.word	0x00000000
        /*0040*/ 	.short	0x0002
        /*0042*/ 	.short	0x0010
        /*0044*/ 	.byte	0x00, 0xf5, 0x21, 0x00


	//----- nvinfo : EIATTR_KPARAM_INFO
	.align		4
.L_21:
        /*0048*/ 	.byte	0x04, 0x17
        /*004a*/ 	.short	(.L_23 - .L_22)
.L_22:
        /*004c*/ 	.word	0x00000000
        /*0050*/ 	.short	0x0001
        /*0052*/ 	.short	0x0008
        /*0054*/ 	.byte	0x00, 0xf5, 0x21, 0x00


	//----- nvinfo : EIATTR_KPARAM_INFO
	.align		4
.L_23:
        /*0058*/ 	.byte	0x04, 0x17
        /*005a*/ 	.short	(.L_25 - .L_24)
.L_24:
        /*005c*/ 	.word	0x00000000
        /*0060*/ 	.short	0x0000
        /*0062*/ 	.short	0x0000
        /*0064*/ 	.byte	0x00, 0xf5, 0x21, 0x00


	//----- nvinfo : EIATTR_SPARSE_MMA_MASK
	.align		4
.L_25:
        /*0068*/ 	.byte	0x03, 0x50
        /*006a*/ 	.short	0x0000


	//----- nvinfo : EIATTR_MAXREG_COUNT
	.align		4
        /*006c*/ 	.byte	0x03, 0x1b
        /*006e*/ 	.short	0x00ff


	//----- nvinfo : EIATTR_NUM_BARRIERS
	.align		4
        /*0070*/ 	.byte	0x02, 0x4c
        /*0072*/ 	.byte	0x01
	.zero		1


	//----- nvinfo : EIATTR_MERCURY_ISA_VERSION
	.align		4
        /*0074*/ 	.byte	0x03, 0x5f
        /*0076*/ 	.short	0x0101


	//----- nvinfo : EIATTR_VRC_CTA_INIT_COUNT
	.align		4
        /*0078*/ 	.byte	0x02, 0x4a
	.zero		1
	.zero		1


	//----- nvinfo : EIATTR_EXIT_INSTR_OFFSETS
	.align		4
        /*007c*/ 	.byte	0x04, 0x1c
        /*007e*/ 	.short	(.L_27 - .L_26)


	//   ....[0]....
.L_26:
        /*0080*/ 	.word	0x00002df0


	//   ....[1]....
        /*0084*/ 	.word	0x00002e10


	//----- nvinfo : EIATTR_CBANK_PARAM_SIZE
	.align		4
.L_27:
        /*0088*/ 	.byte	0x03, 0x19
        /*008a*/ 	.short	0x0024


	//----- nvinfo : EIATTR_PARAM_CBANK
	.align		4
        /*008c*/ 	.byte	0x04, 0x0a
        /*008e*/ 	.short	(.L_29 - .L_28)
	.align		4
.L_28:
        /*0090*/ 	.word	index@(.nv.constant0._Z40TiledMatrixMulKernelWithThreadCoarseningPfS_S_iii)
        /*0094*/ 	.short	0x0380
        /*0096*/ 	.short	0x0024


	//----- nvinfo : EIATTR_SW_WAR
	.align		4
.L_29:
        /*0098*/ 	.byte	0x04, 0x36
        /*009a*/ 	.short	(.L_31 - .L_30)
.L_30:
        /*009c*/ 	.word	0x00000008
.L_31:


//--------------------- .nv.info._Z15MatrixMulKernelPfS_S_iii --------------------------
	.section	.nv.info._Z15MatrixMulKernelPfS_S_iii,"",@"SHT_CUDA_INFO"
	.sectionflags	@""
	.align	4


	//----- nvinfo : EIATTR_CUDA_API_VERSION
	.align		4
        /*0000*/ 	.byte	0x04, 0x37
        /*0002*/ 	.short	(.L_33 - .L_32)
.L_32:
        /*0004*/ 	.word	0x00000082


	//----- nvinfo : EIATTR_KPARAM_INFO
	.align		4
.L_33:
        /*0008*/ 	.byte	0x04, 0x17
        /*000a*/ 	.short	(.L_35 - .L_34)
.L_34:
        /*000c*/ 	.word	0x00000000
        /*0010*/ 	.short	0x0005
        /*0012*/ 	.short	0x0020
        /*0014*/ 	.byte	0x00, 0xf0, 0x11, 0x00


	//----- nvinfo : EIATTR_KPARAM_INFO
	.align		4
.L_35:
        /*0018*/ 	.byte	0x04, 0x17
        /*001a*/ 	.short	(.L_37 - .L_36)
.L_36:
        /*001c*/ 	.word	0x00000000
        /*0020*/ 	.short	0x0004
        /*0022*/ 	.short	0x001c
        /*0024*/ 	.byte	0x00, 0xf0, 0x11, 0x00


	//----- nvinfo : EIATTR_KPARAM_INFO
	.align		4
.L_37:
        /*0028*/ 	.byte	0x04, 0x17
        /*002a*/ 	.short	(.L_39 - .L_38)
.L_38:
        /*002c*/ 	.word	0x00000000
        /*0030*/ 	.short	0x0003
        /*0032*/ 	.short	0x0018
        /*0034*/ 	.byte	0x00, 0xf0, 0x11, 0x00


	//----- nvinfo : EIATTR_KPARAM_INFO
	.align		4
.L_39:
        /*0038*/ 	.byte	0x04, 0x17
        /*003a*/ 	.short	(.L_41 - .L_40)
.L_40:
        /*003c*/ 	.word	0x00000000
        /*0040*/ 	.short	0x0002
        /*0042*/ 	.short	0x0010
        /*0044*/ 	.byte	0x00, 0xf5, 0x21, 0x00


	//----- nvinfo : EIATTR_KPARAM_INFO
	.align		4
.L_41:
        /*0048*/ 	.byte	0x04, 0x17
        /*004a*/ 	.short	(.L_43 - .L_42)
.L_42:
        /*004c*/ 	.word	0x00000000
        /*0050*/ 	.short	0x0001
        /*0052*/ 	.short	0x0008
        /*0054*/ 	.byte	0x00, 0xf5, 0x21, 0x00


	//----- nvinfo : EIATTR_KPARAM_INFO
	.align		4
.L_43:
        /*0058*/ 	.byte	0x04, 0x17
        /*005a*/ 	.short	(.L_45 - .L_44)
.L_44:
        /*005c*/ 	.word	0x00000000
        /*0060*/ 	.short	0x0000
        /*0062*/ 	.short	0x0000
        /*0064*/ 	.byte	0x00, 0xf5, 0x21, 0x00


	//----- nvinfo : EIATTR_SPARSE_MMA_MASK
	.align		4
.L_45:
        /*0068*/ 	.byte	0x03, 0x50
        /*006a*/ 	.short	0x0000


	//----- nvinfo : EIATTR_MAXREG_COUNT
	.align		4
        /*006c*/ 	.byte	0x03, 0x1b
        /*006e*/ 	.short	0x00ff


	//----- nvinfo : EIATTR_MERCURY_ISA_VERSION
	.align		4
        /*0070*/ 	.byte	0x03, 0x5f
        /*0072*/ 	.short	0x0101


	//----- nvinfo : EIATTR_VRC_CTA_INIT_COUNT
	.align		4
        /*0074*/ 	.byte	0x02, 0x4a
	.zero		1
	.zero		1


	//----- nvinfo : EIATTR_EXIT_INSTR_OFFSETS
	.align		4
        /*0078*/ 	.byte	0x04, 0x1c
        /*007a*/ 	.short	(.L_47 - .L_46)


	//   ....[0]....
.L_46:
        /*007c*/ 	.word	0x000000d0


	//   ....[1]....
        /*0080*/ 	.word	0x000008f0


	//----- nvinfo : EIATTR_CBANK_PARAM_SIZE
	.align		4
.L_47:
        /*0084*/ 	.byte	0x03, 0x19
        /*0086*/ 	.short	0x0024


	//----- nvinfo : EIATTR_PARAM_CBANK
	.align		4
        /*0088*/ 	.byte	0x04, 0x0a
        /*008a*/ 	.short	(.L_49 - .L_48)
	.align		4
.L_48:
        /*008c*/ 	.word	index@(.nv.constant0._Z15MatrixMulKernelPfS_S_iii)
        /*0090*/ 	.short	0x0380
        /*0092*/ 	.short	0x0024


	//----- nvinfo : EIATTR_SW_WAR
	.align		4
.L_49:
        /*0094*/ 	.byte	0x04, 0x36
        /*0096*/ 	.short	(.L_51 - .L_50)
.L_50:
        /*0098*/ 	.word	0x00000008
.L_51:


//--------------------- .nv.callgraph             --------------------------
	.section	.nv.callgraph,"",@"SHT_CUDA_CALLGRAPH"
	.align	4
	.sectionentsize	8
	.align		4
        /*0000*/ 	.word	0x00000000
	.align		4
        /*0004*/ 	.word	0xffffffff
	.align		4
        /*0008*/ 	.word	0x00000000
	.align		4
        /*000c*/ 	.word	0xfffffffe
	.align		4
        /*0010*/ 	.word	0x00000000
	.align		4
        /*0014*/ 	.word	0xfffffffd
	.align		4
        /*0018*/ 	.word	0x00000000
	.align		4
        /*001c*/ 	.word	0xfffffffc


//--------------------- .text._Z40TiledMatrixMulKernelWithThreadCoarseningPfS_S_iii --------------------------
	.section	.text._Z40TiledMatrixMulKernelWithThreadCoarseningPfS_S_iii,"ax",@progbits
	.align	128
        .global         _Z40TiledMatrixMulKernelWithThreadCoarseningPfS_S_iii
        .type           _Z40TiledMatrixMulKernelWithThreadCoarseningPfS_S_iii,@function
        .size           _Z40TiledMatrixMulKernelWithThreadCoarseningPfS_S_iii,(.L_x_8 - _Z40TiledMatrixMulKernelWithThreadCoarseningPfS_S_iii)
        .other          _Z40TiledMatrixMulKernelWithThreadCoarseningPfS_S_iii,@"STO_CUDA_ENTRY STV_DEFAULT"
_Z40TiledMatrixMulKernelWithThreadCoarseningPfS_S_iii:
.text._Z40TiledMatrixMulKernelWithThreadCoarseningPfS_S_iii:
[----:B------:R-:W-:Y:S01]  /*0000*/  LDC R1, c[0x0][0x37c] ;  /* 0x0000df00ff017b82 */ /* 0x000fe20000000800 */
[----:B------:R-:W0:Y:S01]  /*0010*/  S2R R18, SR_CTAID.Y ;  /* 0x0000000000127919 */ /* 0x000e220000002600 */
[----:B------:R-:W1:Y:S01]  /*0020*/  LDCU UR7, c[0x0][0x39c] ;  /* 0x00007380ff0777ac */ /* 0x000e620008000800 */
[----:B------:R-:W-:Y:S01]  /*0030*/  HFMA2 R27, -RZ, RZ, 0, 0 ;  /* 0x00000000ff1b7431 */ /* 0x000fe200000001ff */
[----:B------:R-:W-:Y:S01]  /*0040*/  MOV R13, RZ ;  /* 0x000000ff000d7202 */ /* 0x000fe20000000f00 */
[----:B------:R-:W0:Y:S01]  /*0050*/  S2R R23, SR_TID.Y ;  /* 0x0000000000177919 */ /* 0x000e220000002200 */
[----:B------:R-:W-:Y:S01]  /*0060*/  HFMA2 R29, -RZ, RZ, 0, 0 ;  /* 0x00000000ff1d7431 */ /* 0x000fe200000001ff */
[----:B------:R-:W-:Y:S01]  /*0070*/  MOV R19, RZ ;  /* 0x000000ff00137202 */ /* 0x000fe20000000f00 */
[----:B------:R-:W2:Y:S01]  /*0080*/  LDCU.64 UR8, c[0x0][0x358] ;  /* 0x00006b00ff0877ac */ /* 0x000ea20008000a00 */
[----:B------:R-:W3:Y:S01]  /*0090*/  S2R R0, SR_CTAID.X ;  /* 0x0000000000007919 */ /* 0x000ee20000002500 */
[----:B------:R-:W3:Y:S01]  /*00a0*/  S2R R21, SR_TID.X ;  /* 0x0000000000157919 */ /* 0x000ee20000002100 */
[----:B-1----:R-:W-:Y:S01]  /*00b0*/  UISETP.GE.AND UP0, UPT, UR7, 0x1, UPT ;  /* 0x000000010700788c */ /* 0x002fe2000bf06270 */
[----:B0-----:R-:W-:-:S02]  /*00c0*/  LEA R18, R18, R23, 0x5 ;  /* 0x0000001712127211 */ /* 0x001fc400078e28ff */
[----:B---3--:R-:W-:-:S06]  /*00d0*/  LEA R17, R0, R21, 0x7 ;  /* 0x0000001500117211 */ /* 0x008fcc00078e38ff */
[----:B--2---:R-:W-:Y:S05]  /*00e0*/  BRA.U !UP0, `(.L_x_0) ;  /* 0x0000002908dc7547 */ /* 0x004fea000b800000 */
[----:B------:R-:W0:Y:S01]  /*00f0*/  LDC R20, c[0x0][0x3a0] ;  /* 0x0000e800ff147b82 */ /* 0x000e220000000800 */
[----:B------:R-:W-:Y:S01]  /*0100*/  ISETP.GE.AND P0, PT, R23, UR7, PT ;  /* 0x0000000717007c0c */ /* 0x000fe2000bf06270 */
[----:B------:R-:W1:Y:S01]  /*0110*/  LDCU UR4, c[0x0][0x398] ;  /* 0x00007300ff0477ac */ /* 0x000e620008000800 */
[----:B------:R-:W-:Y:S01]  /*0120*/  ISETP.GE.AND P1, PT, R21, UR7, PT ;  /* 0x0000000715007c0c */ /* 0x000fe2000bf26270 */
[C---:B------:R-:W-:Y:S01]  /*0130*/  IMAD R22, R18.reuse, UR7, R21 ;  /* 0x0000000712167c24 */ /* 0x040fe2000f8e0215 */
[----:B------:R-:W-:Y:S02]  /*0140*/  MOV R13, RZ ;  /* 0x000000ff000d7202 */ /* 0x000fe40000000f00 */
[----:B------:R-:W-:Y:S01]  /*0150*/  MOV R26, RZ ;  /* 0x000000ff001a7202 */ /* 0x000fe20000000f00 */
[----:B------:R-:W2:Y:S01]  /*0160*/  LDC.64 R4, c[0x0][0x380] ;  /* 0x0000e000ff047b82 */ /* 0x000ea20000000a00 */
[----:B-1----:R-:W-:Y:S02]  /*0170*/  ISETP.GE.OR P1, PT, R18, UR4, P1 ;  /* 0x0000000412007c0c */ /* 0x002fe40008f26670 */
[-C--:B0-----:R-:W-:Y:S01]  /*0180*/  ISETP.GE.OR P2, PT, R17, R20.reuse, P0 ;  /* 0x000000141100720c */ /* 0x081fe20000746670 */
[----:B------:R-:W-:-:S05]  /*0190*/  IMAD R24, R23, R20, RZ ;  /* 0x0000001417187224 */ /* 0x000fca00078e02ff */
[----:B------:R-:W-:Y:S01]  /*01a0*/  IADD3 R25, PT, PT, R24, R21, RZ ;  /* 0x0000001518197210 */ /* 0x000fe20007ffe0ff */
[----:B--2---:R-:W-:-:S03]  /*01b0*/  IMAD.WIDE R4, R22, 0x4, R4 ;  /* 0x0000000416047825 */ /* 0x004fc600078e0204 */
[----:B------:R-:W-:-:S03]  /*01c0*/  LEA R25, R0, R25, 0x7 ;  /* 0x0000001900197211 */ /* 0x000fc600078e38ff */
[----:B------:R-:W0:Y:S01]  /*01d0*/  @!P2 LDC.64 R2, c[0x0][0x388] ;  /* 0x0000e200ff02ab82 */ /* 0x000e220000000a00 */
[----:B------:R-:W2:Y:S01]  /*01e0*/  @!P1 LDG.E R13, desc[UR8][R4.64] ;  /* 0x00000008040d9981 */ /* 0x000ea2000c1e1900 */
[----:B0-----:R-:W-:-:S05]  /*01f0*/  @!P2 IMAD.WIDE R6, R25, 0x4, R2 ;  /* 0x000000041906a825 */ /* 0x001fca00078e0202 */
[----:B------:R-:W3:Y:S01]  /*0200*/  @!P2 LDG.E R26, desc[UR8][R6.64] ;  /* 0x00000008061aa981 */ /* 0x000ee2000c1e1900 */
[----:B------:R-:W0:Y:S01]  /*0210*/  S2UR UR6, SR_CgaCtaId ;  /* 0x00000000000679c3 */ /* 0x000e220000008800 */
[----:B------:R-:W-:Y:S02]  /*0220*/  UMOV UR4, 0x400 ;  /* 0x0000040000047882 */ /* 0x000fe40000000000 */
[----:B------:R-:W-:Y:S02]  /*0230*/  UIADD3 UR5, UPT, UPT, UR4, 0x1000, URZ ;  /* 0x0000100004057890 */ /* 0x000fe4000fffe0ff */
[----:B0-----:R-:W-:Y:S02]  /*0240*/  ULEA UR4, UR6, UR4, 0x18 ;  /* 0x0000000406047291 */ /* 0x001fe4000f8ec0ff */
[----:B------:R-:W-:-:S04]  /*0250*/  ULEA UR5, UR6, UR5, 0x18 ;  /* 0x0000000506057291 */ /* 0x000fc8000f8ec0ff */
[----:B------:R-:W-:Y:S02]  /*0260*/  LEA R16, R23, UR4, 0x7 ;  /* 0x0000000417107c11 */ /* 0x000fe4000f8e38ff */
[C---:B------:R-:W-:Y:S02]  /*0270*/  LEA R0, R21.reuse, UR5, 0x2 ;  /* 0x0000000515007c11 */ /* 0x040fe4000f8e10ff */
[----:B------:R-:W-:Y:S02]  /*0280*/  LEA R2, R21, R16, 0x2 ;  /* 0x0000001015027211 */ /* 0x000fe400078e10ff */
[----:B------:R-:W-:Y:S01]  /*0290*/  LEA R3, R23, R0, 0x7 ;  /* 0x0000000017037211 */ /* 0x000fe200078e38ff */
[----:B------:R-:W0:Y:S02]  /*02a0*/  LDCU.64 UR4, c[0x0][0x388] ;  /* 0x00007100ff0477ac */ /* 0x000e240008000a00 */
[----:B--2---:R-:W-:Y:S04]  /*02b0*/  STS [R2], R13 ;  /* 0x0000000d02007388 */ /* 0x004fe80000000800 */
[----:B---3--:R-:W-:Y:S01]  /*02c0*/  STS [R3], R26 ;  /* 0x0000001a03007388 */ /* 0x008fe20000000800 */
[----:B------:R-:W-:Y:S06]  /*02d0*/  BAR.SYNC.DEFER_BLOCKING 0x0 ;  /* 0x0000000000007b1d */ /* 0x000fec0000010000 */
[----:B------:R-:W-:Y:S04]  /*02e0*/  LDS R15, [R0] ;  /* 0x00000000000f7984 */ /* 0x000fe80000000800 */
[----:B------:R-:W1:Y:S04]  /*02f0*/  LDS.128 R8, [R16] ;  /* 0x0000000010087984 */ /* 0x000e680000000c00 */
[----:B------:R-:W2:Y:S04]  /*0300*/  LDS R27, [R0+0x80] ;  /* 0x00008000001b7984 */ /* 0x000ea80000000800 */
[----:B------:R-:W3:Y:S04]  /*0310*/  LDS R28, [R0+0x100] ;  /* 0x00010000001c7984 */ /* 0x000ee80000000800 */
[----:B------:R-:W4:Y:S04]  /*0320*/  LDS R14, [R0+0x180] ;  /* 0x00018000000e7984 */ /* 0x000f280000000800 */
[----:B------:R-:W-:Y:S04]  /*0330*/  LDS R19, [R0+0x200] ;  /* 0x0002000000137984 */ /* 0x000fe80000000800 */
[----:B------:R-:W5:Y:S04]  /*0340*/  LDS.128 R4, [R16+0x10] ;  /* 0x0000100010047984 */ /* 0x000f680000000c00 */
[----:B------:R-:W0:Y:S04]  /*0350*/  LDS R12, [R0+0x280] ;  /* 0x00028000000c7984 */ /* 0x000e280000000800 */
[----:B------:R-:W0:Y:S04]  /*0360*/  LDS R13, [R0+0x300] ;  /* 0x00030000000d7984 */ /* 0x000e280000000800 */
[----:B------:R-:W-:Y:S01]  /*0370*/  LDS R26, [R0+0x580] ;  /* 0x00058000001a7984 */ /* 0x000fe20000000800 */
[----:B-1----:R-:W-:-:S03]  /*0380*/  FFMA R8, R8, R15, RZ ;  /* 0x0000000f08087223 */ /* 0x002fc600000000ff */
[----:B------:R-:W-:Y:S01]  /*0390*/  LDS R15, [R0+0x400] ;  /* 0x00040000000f7984 */ /* 0x000fe20000000800 */
[----:B--2---:R-:W-:-:S04]  /*03a0*/  FFMA R9, R27, R9, R8 ;  /* 0x000000091b097223 */ /* 0x004fc80000000008 */
[----:B---3--:R-:W-:Y:S02]  /*03b0*/  FFMA R9, R28, R10, R9 ;  /* 0x0000000a1c097223 */ /* 0x008fe40000000009 */
[----:B------:R-:W1:Y:S02]  /*03c0*/  LDS R28, [R0+0x380] ;  /* 0x00038000001c7984 */ /* 0x000e640000000800 */
[----:B----4-:R-:W-:Y:S02]  /*03d0*/  FFMA R27, R14, R11, R9 ;  /* 0x0000000b0e1b7223 */ /* 0x010fe40000000009 */
[----:B------:R-:W2:Y:S04]  /*03e0*/  LDS.128 R8, [R16+0x20] ;  /* 0x0000200010087984 */ /* 0x000ea80000000c00 */
[----:B------:R-:W3:Y:S01]  /*03f0*/  LDS R14, [R0+0x480] ;  /* 0x00048000000e7984 */ /* 0x000ee20000000800 */
[----:B-----5:R-:W-:-:S04]  /*0400*/  FFMA R19, R4, R19, R27 ;  /* 0x0000001304137223 */ /* 0x020fc8000000001b */
[----:B0-----:R-:W-:Y:S02]  /*0410*/  FFMA R12, R12, R5, R19 ;  /* 0x000000050c0c7223 */ /* 0x001fe40000000013 */
[----:B------:R-:W0:Y:S02]  /*0420*/  LDS R19, [R0+0x500] ;  /* 0x0005000000137984 */ /* 0x000e240000000800 */
[----:B------:R-:W-:Y:S02]  /*0430*/  FFMA R13, R13, R6, R12 ;  /* 0x000000060d0d7223 */ /* 0x000fe4000000000c */
[----:B------:R-:W-:Y:S02]  /*0440*/  LDS R12, [R0+0x680] ;  /* 0x00068000000c7984 */ /* 0x000fe40000000800 */
[----:B-1----:R-:W-:Y:S02]  /*0450*/  FFMA R27, R28, R7, R13 ;  /* 0x000000071c1b7223 */ /* 0x002fe4000000000d */
[----:B------:R-:W-:Y:S04]  /*0460*/  LDS R13, [R0+0x600] ;  /* 0x00060000000d7984 */ /* 0x000fe80000000800 */
[----:B------:R-:W1:Y:S01]  /*0470*/  LDS.128 R4, [R16+0x30] ;  /* 0x0000300010047984 */ /* 0x000e620000000c00 */
[----:B--2---:R-:W-:-:S03]  /*0480*/  FFMA R27, R8, R15, R27 ;  /* 0x0000000f081b7223 */ /* 0x004fc6000000001b */
[----:B------:R-:W2:Y:S01]  /*0490*/  LDS R15, [R0+0x700] ;  /* 0x00070000000f7984 */ /* 0x000ea20000000800 */
[----:B---3--:R-:W-:-:S03]  /*04a0*/  FFMA R8, R14, R9, R27 ;  /* 0x000000090e087223 */ /* 0x008fc6000000001b */
[----:B------:R-:W3:Y:S01]  /*04b0*/  LDS R14, [R0+0x780] ;  /* 0x00078000000e7984 */ /* 0x000ee20000000800 */
[----:B0-----:R-:W-:-:S03]  /*04c0*/  FFMA R19, R19, R10, R8 ;  /* 0x0000000a13137223 */ /* 0x001fc60000000008 */
[----:B------:R-:W-:Y:S01]  /*04d0*/  LDS R28, [R0+0x980] ;  /* 0x00098000001c7984 */ /* 0x000fe20000000800 */
[----:B------:R-:W-:-:S03]  /*04e0*/  FFMA R27, R26, R11, R19 ;  /* 0x0000000b1a1b7223 */ /* 0x000fc60000000013 */
[----:B------:R-:W-:Y:S04]  /*04f0*/  LDS R19, [R0+0x800] ;  /* 0x0008000000137984 */ /* 0x000fe80000000800 */
[----:B------:R-:W0:Y:S04]  /*0500*/  LDS.128 R8, [R16+0x40] ;  /* 0x0000400010087984 */ /* 0x000e280000000c00 */
[----:B------:R-:W4:Y:S01]  /*0510*/  LDS R26, [R0+0x880] ;  /* 0x00088000001a7984 */ /* 0x000f220000000800 */
[----:B-1----:R-:W-:-:S04]  /*0520*/  FFMA R13, R4, R13, R27 ;  /* 0x0000000d040d7223 */ /* 0x002fc8000000001b */
[----:B------:R-:W-:Y:S02]  /*0530*/  FFMA R12, R12, R5, R13 ;  /* 0x000000050c0c7223 */ /* 0x000fe4000000000d */
[----:B------:R-:W1:Y:S02]  /*0540*/  LDS R13, [R0+0x900] ;  /* 0x00090000000d7984 */ /* 0x000e640000000800 */
[----:B--2---:R-:W-:Y:S02]  /*0550*/  FFMA R15, R15, R6, R12 ;  /* 0x000000060f0f7223 */ /* 0x004fe4000000000c */
[----:B------:R-:W-:Y:S02]  /*0560*/  LDS R12, [R0+0xa80] ;  /* 0x000a8000000c7984 */ /* 0x000fe40000000800 */
[----:B---3--:R-:W-:Y:S02]  /*0570*/  FFMA R27, R14, R7, R15 ;  /* 0x000000070e1b7223 */ /* 0x008fe4000000000f */
[----:B------:R-:W-:Y:S04]  /*0580*/  LDS R15, [R0+0xa00] ;  /* 0x000a0000000f7984 */ /* 0x000fe80000000800 */
[----:B------:R-:W2:Y:S01]  /*0590*/  LDS.128 R4, [R16+0x50] ;  /* 0x0000500010047984 */ /* 0x000ea20000000c00 */
[----:B0-----:R-:W-:-:S03]  /*05a0*/  FFMA R19, R8, R19, R27 ;  /* 0x0000001308137223 */ /* 0x001fc6000000001b */
[----:B------:R-:W-:Y:S01]  /*05b0*/  LDS R14, [R0+0xb80] ;  /* 0x000b8000000e7984 */ /* 0x000fe20000000800 */
[----:B----4-:R-:W-:-:S03]  /*05c0*/  FFMA R26, R26, R9, R19 ;  /* 0x000000091a1a7223 */ /* 0x010fc60000000013 */
[----:B------:R-:W0:Y:S04]  /*05d0*/  LDS R19, [R0+0xb00] ;  /* 0x000b000000137984 */ /* 0x000e280000000800 */
[----:B------:R-:W-:Y:S01]  /*05e0*/  LDS R27, [R0+0xc00] ;  /* 0x000c0000001b7984 */ /* 0x000fe20000000800 */
[----:B-1----:R-:W-:-:S04]  /*05f0*/  FFMA R13, R13, R10, R26 ;  /* 0x0000000a0d0d7223 */ /* 0x002fc8000000001a */
[----:B------:R-:W-:Y:S02]  /*0600*/  FFMA R13, R28, R11, R13 ;  /* 0x0000000b1c0d7223 */ /* 0x000fe4000000000d */
[----:B------:R-:W1:Y:S04]  /*0610*/  LDS.128 R8, [R16+0x60] ;  /* 0x0000600010087984 */ /* 0x000e680000000c00 */
[----:B------:R-:W-:Y:S01]  /*0620*/  LDS R28, [R0+0xf80] ;  /* 0x000f8000001c7984 */ /* 0x000fe20000000800 */
[----:B--2---:R-:W-:-:S03]  /*0630*/  FFMA R15, R4, R15, R13 ;  /* 0x0000000f040f7223 */ /* 0x004fc6000000000d */
[----:B------:R-:W2:Y:S04]  /*0640*/  LDS R4, [R0+0xc80] ;  /* 0x000c800000047984 */ /* 0x000ea80000000800 */
[----:B------:R-:W3:Y:S01]  /*0650*/  LDS R13, [R0+0xd00] ;  /* 0x000d0000000d7984 */ /* 0x000ee20000000800 */
[----:B------:R-:W-:-:S04]  /*0660*/  FFMA R12, R12, R5, R15 ;  /* 0x000000050c0c7223 */ /* 0x000fc8000000000f */
[----:B0-----:R-:W-:Y:S01]  /*0670*/  FFMA R19, R19, R6, R12 ;  /* 0x0000000613137223 */ /* 0x001fe2000000000c */
[C---:B------:R-:W-:Y:S01]  /*0680*/  IADD3 R6, P1, PT, R17.reuse, R24, RZ ;  /* 0x0000001811067210 */ /* 0x040fe20007f3e0ff */
[----:B------:R-:W-:Y:S02]  /*0690*/  LDS R12, [R0+0xe80] ;  /* 0x000e8000000c7984 */ /* 0x000fe40000000800 */
[----:B------:R-:W-:Y:S01]  /*06a0*/  FFMA R7, R14, R7, R19 ;  /* 0x000000070e077223 */ /* 0x000fe20000000013 */
[----:B------:R-:W-:Y:S01]  /*06b0*/  IADD3 R5, PT, PT, R17, 0x4, RZ ;  /* 0x0000000411057810 */ /* 0x000fe20007ffe0ff */
[----:B------:R-:W-:Y:S01]  /*06c0*/  LDS R19, [R0+0xf00] ;  /* 0x000f000000137984 */ /* 0x000fe20000000800 */
[----:B------:R-:W-:Y:S02]  /*06d0*/  LEA.HI.X.SX32 R15, R24, RZ, 0x1, P1 ;  /* 0x000000ff180f7211 */ /* 0x000fe400008f0eff */
[----:B------:R-:W-:Y:S02]  /*06e0*/  LEA R26, P2, R6, UR4, 0x2 ;  /* 0x00000004061a7c11 */ /* 0x000fe4000f8410ff */
[----:B------:R-:W-:Y:S01]  /*06f0*/  ISETP.GE.OR P1, PT, R5, R20, P0 ;  /* 0x000000140500720c */ /* 0x000fe20000726670 */
[----:B-1----:R-:W-:Y:S01]  /*0700*/  FFMA R7, R8, R27, R7 ;  /* 0x0000001b08077223 */ /* 0x002fe20000000007 */
[----:B------:R-:W-:-:S03]  /*0710*/  LEA.HI.X R27, R6, UR5, R15, 0x2, P2 ;  /* 0x00000005061b7c11 */ /* 0x000fc600090f140f */
[----:B--2---:R-:W-:Y:S02]  /*0720*/  FFMA R4, R4, R9, R7 ;  /* 0x0000000904047223 */ /* 0x004fe40000000007 */
[----:B------:R-:W0:Y:S02]  /*0730*/  LDS R9, [R0+0xd80] ;  /* 0x000d800000097984 */ /* 0x000e240000000800 */
[----:B---3--:R-:W-:Y:S02]  /*0740*/  FFMA R10, R13, R10, R4 ;  /* 0x0000000a0d0a7223 */ /* 0x008fe40000000004 */
[----:B------:R-:W-:Y:S04]  /*0750*/  LDS R13, [R0+0xe00] ;  /* 0x000e0000000d7984 */ /* 0x000fe80000000800 */
[----:B------:R-:W1:Y:S01]  /*0760*/  LDS.128 R4, [R16+0x70] ;  /* 0x0000700010047984 */ /* 0x000e620000000c00 */
[----:B------:R-:W-:Y:S01]  /*0770*/  MOV R14, RZ ;  /* 0x000000ff000e7202 */ /* 0x000fe20000000f00 */
[----:B------:R-:W-:Y:S06]  /*0780*/  BAR.SYNC.DEFER_BLOCKING 0x0 ;  /* 0x0000000000007b1d */ /* 0x000fec0000010000 */
[----:B------:R-:W2:Y:S01]  /*0790*/  @!P1 LDG.E R14, desc[UR8][R26.64+0x10] ;  /* 0x000010081a0e9981 */ /* 0x000ea2000c1e1900 */
[----:B0-----:R-:W-:-:S04]  /*07a0*/  FFMA R9, R9, R11, R10 ;  /* 0x0000000b09097223 */ /* 0x001fc8000000000a */
[----:B-1----:R-:W-:Y:S01]  /*07b0*/  FFMA R13, R4, R13, R9 ;  /* 0x0000000d040d7223 */ /* 0x002fe20000000009 */
[----:B--2---:R-:W-:Y:S01]  /*07c0*/  STS [R3], R14 ;  /* 0x0000000e03007388 */ /* 0x004fe20000000800 */
[----:B------:R-:W-:Y:S06]  /*07d0*/  BAR.SYNC.DEFER_BLOCKING 0x0 ;  /* 0x0000000000007b1d */ /* 0x000fec0000010000 */
[----:B------:R-:W-:Y:S04]  /*07e0*/  LDS R15, [R0] ;  /* 0x00000000000f7984 */ /* 0x000fe80000000800 */
[----:B------:R-:W0:Y:S04]  /*07f0*/  LDS.128 R8, [R16] ;  /* 0x0000000010087984 */ /* 0x000e280000000c00 */
[----:B------:R-:W-:Y:S04]  /*0800*/  LDS R4, [R0+0x100] ;  /* 0x0001000000047984 */ /* 0x000fe80000000800 */
[----:B------:R-:W-:Y:S04]  /*0810*/  LDS R14, [R0+0x200] ;  /* 0x00020000000e7984 */ /* 0x000fe80000000800 */
[----:B------:R-:W-:Y:S01]  /*0820*/  LDS R29, [R0+0xf00] ;  /* 0x000f0000001d7984 */ /* 0x000fe20000000800 */
[----:B0-----:R-:W-:-:S03]  /*0830*/  FFMA R8, R8, R15, RZ ;  /* 0x0000000f08087223 */ /* 0x001fc600000000ff */
[----:B------:R-:W0:Y:S02]  /*0840*/  LDS R15, [R0+0x80] ;  /* 0x00008000000f7984 */ /* 0x000e240000000800 */
[----:B0-----:R-:W-:Y:S02]  /*0850*/  FFMA R9, R15, R9, R8 ;  /* 0x000000090f097223 */ /* 0x001fe40000000008 */
[----:B------:R-:W0:Y:S02]  /*0860*/  LDS R15, [R0+0x180] ;  /* 0x00018000000f7984 */ /* 0x000e240000000800 */
[----:B------:R-:W-:-:S04]  /*0870*/  FFMA R4, R4, R10, R9 ;  /* 0x0000000a04047223 */ /* 0x000fc80000000009 */
[----:B0-----:R-:W-:Y:S02]  /*0880*/  FFMA R15, R15, R11, R4 ;  /* 0x0000000b0f0f7223 */ /* 0x001fe40000000004 */
[----:B------:R-:W0:Y:S01]  /*0890*/  LDS.128 R8, [R16+0x10] ;  /* 0x0000100010087984 */ /* 0x000e220000000c00 */
[----:B------:R-:W-:-:S03]  /*08a0*/  FFMA R4, R12, R5, R13 ;  /* 0x000000050c047223 */ /* 0x000fc6000000000d */
[----:B------:R-:W1:Y:S04]  /*08b0*/  LDS R5, [R0+0x280] ;  /* 0x0002800000057984 */ /* 0x000e680000000800 */
[----:B------:R-:W2:Y:S04]  /*08c0*/  LDS R12, [R0+0x300] ;  /* 0x00030000000c7984 */ /* 0x000ea80000000800 */
[----:B------:R-:W3:Y:S01]  /*08d0*/  LDS R13, [R0+0x380] ;  /* 0x00038000000d7984 */ /* 0x000ee20000000800 */
[----:B0-----:R-:W-:-:S03]  /*08e0*/  FFMA R8, R8, R14, R15 ;  /* 0x0000000e08087223 */ /* 0x001fc6000000000f */
[----:B------:R-:W-:Y:S01]  /*08f0*/  LDS R15, [R0+0x480] ;  /* 0x00048000000f7984 */ /* 0x000fe20000000800 */
[----:B-1----:R-:W-:-:S04]  /*0900*/  FFMA R5, R5, R9, R8 ;  /* 0x0000000905057223 */ /* 0x002fc80000000008 */
[----:B--2---:R-:W-:Y:S02]  /*0910*/  FFMA R10, R12, R10, R5 ;  /* 0x0000000a0c0a7223 */ /* 0x004fe40000000005 */
[----:B------:R-:W-:Y:S02]  /*0920*/  LDS R5, [R0+0x400] ;  /* 0x0004000000057984 */ /* 0x000fe40000000800 */
[----:B---3--:R-:W-:Y:S02]  /*0930*/  FFMA R13, R13, R11, R10 ;  /* 0x0000000b0d0d7223 */ /* 0x008fe4000000000a */
[----:B------:R-:W0:Y:S04]  /*0940*/  LDS.128 R8, [R16+0x20] ;  /* 0x0000200010087984 */ /* 0x000e280000000c00 */
[----:B------:R-:W1:Y:S01]  /*0950*/  LDS R12, [R0+0x500] ;  /* 0x00050000000c7984 */ /* 0x000e620000000800 */
[----:B0-----:R-:W-:-:S03]  /*0960*/  FFMA R8, R8, R5, R13 ;  /* 0x0000000508087223 */ /* 0x001fc6000000000d */
[----:B------:R-:W0:Y:S01]  /*0970*/  LDS R5, [R0+0x580] ;  /* 0x0005800000057984 */ /* 0x000e220000000800 */
[----:B------:R-:W-:-:S03]  /*0980*/  FFMA R9, R15, R9, R8 ;  /* 0x000000090f097223 */ /* 0x000fc60000000008 */
[----:B------:R-:W-:Y:S01]  /*0990*/  LDS R13, [R0+0x680] ;  /* 0x00068000000d7984 */ /* 0x000fe20000000800 */
[----:B-1----:R-:W-:-:S03]  /*09a0*/  FFMA R10, R12, R10, R9 ;  /* 0x0000000a0c0a7223 */ /* 0x002fc60000000009 */
[----:B------:R-:W-:Y:S04]  /*09b0*/  LDS R12, [R0+0x600] ;  /* 0x00060000000c7984 */ /* 0x000fe80000000800 */
[----:B------:R-:W-:Y:S01]  /*09c0*/  LDS R15, [R0+0xd80] ;  /* 0x000d8000000f7984 */ /* 0x000fe20000000800 */
[----:B0-----:R-:W-:-:S03]  /*09d0*/  FFMA R5, R5, R11, R10 ;  /* 0x0000000b05057223 */ /* 0x001fc6000000000a */
[----:B------:R-:W0:Y:S02]  /*09e0*/  LDS.128 R8, [R16+0x30] ;  /* 0x0000300010087984 */ /* 0x000e240000000c00 */
[----:B0-----:R-:W-:Y:S02]  /*09f0*/  FFMA R8, R8, R12, R5 ;  /* 0x0000000c08087223 */ /* 0x001fe40000000005 */
[----:B------:R-:W0:Y:S04]  /*0a00*/  LDS R12, [R0+0x700] ;  /* 0x00070000000c7984 */ /* 0x000e280000000800 */
[----:B------:R-:W1:Y:S01]  /*0a10*/  LDS R5, [R0+0x780] ;  /* 0x0007800000057984 */ /* 0x000e620000000800 */
[----:B------:R-:W-:-:S03]  /*0a20*/  FFMA R9, R13, R9, R8 ;  /* 0x000000090d097223 */ /* 0x000fc60000000008 */
[----:B------:R-:W-:Y:S01]  /*0a30*/  LDS R13, [R0+0x880] ;  /* 0x00088000000d7984 */ /* 0x000fe20000000800 */
[----:B0-----:R-:W-:-:S03]  /*0a40*/  FFMA R10, R12, R10, R9 ;  /* 0x0000000a0c0a7223 */ /* 0x001fc60000000009 */
[----:B------:R-:W-:Y:S01]  /*0a50*/  LDS R12, [R0+0x800] ;  /* 0x00080000000c7984 */ /* 0x000fe20000000800 */
[----:B-1----:R-:W-:-:S03]  /*0a60*/  FFMA R5, R5, R11, R10 ;  /* 0x0000000b05057223 */ /* 0x002fc6000000000a */
        /* <DEDUP_REMOVED lines=20> */
[----:B------:R-:W0:Y:S02]  /*0bb0*/  LDS R12, [R0+0xd00] ;  /* 0x000d0000000c7984 */ /* 0x000e240000000800 */
[----:B------:R-:W-:Y:S02]  /*0bc0*/  FFMA R9, R13, R9, R8 ;  /* 0x000000090d097223 */ /* 0x000fe40000000008 */
[----:B------:R-:W-:Y:S02]  /*0bd0*/  LDS R5, [R0+0xe00] ;  /* 0x000e000000057984 */ /* 0x000fe40000000800 */
[----:B0-----:R-:W-:-:S04]  /*0be0*/  FFMA R10, R12, R10, R9 ;  /* 0x0000000a0c0a7223 */ /* 0x001fc80000000009 */
[----:B------:R-:W-:Y:S02]  /*0bf0*/  FFMA R11, R15, R11, R10 ;  /* 0x0000000b0f0b7223 */ /* 0x000fe4000000000a */
[----:B------:R-:W0:Y:S01]  /*0c00*/  LDS.128 R12, [R16+0x70] ;  /* 0x00007000100c7984 */ /* 0x000e220000000c00 */
[----:B------:R-:W-:-:S04]  /*0c10*/  IADD3 R9, PT, PT, R17, 0x8, RZ ;  /* 0x0000000811097810 */ /* 0x000fc80007ffe0ff */
[----:B------:R-:W-:Y:S02]  /*0c20*/  ISETP.GE.OR P1, PT, R9, R20, P0 ;  /* 0x000000140900720c */ /* 0x000fe40000726670 */
[----:B------:R-:W-:Y:S01]  /*0c30*/  MOV R10, RZ ;  /* 0x000000ff000a7202 */ /* 0x000fe20000000f00 */
[----:B0-----:R-:W-:Y:S02]  /*0c40*/  FFMA R8, R12, R5, R11 ;  /* 0x000000050c087223 */ /* 0x001fe4000000000b */
[----:B------:R-:W0:Y:S04]  /*0c50*/  LDS R5, [R0+0xe80] ;  /* 0x000e800000057984 */ /* 0x000e280000000800 */
[----:B------:R-:W-:Y:S01]  /*0c60*/  LDS R12, [R0+0xf80] ;  /* 0x000f8000000c7984 */ /* 0x000fe20000000800 */
[----:B------:R-:W-:Y:S06]  /*0c70*/  BAR.SYNC.DEFER_BLOCKING 0x0 ;  /* 0x0000000000007b1d */ /* 0x000fec0000010000 */
[----:B------:R-:W2:Y:S01]  /*0c80*/  @!P1 LDG.E R10, desc[UR8][R26.64+0x20] ;  /* 0x000020081a0a9981 */ /* 0x000ea2000c1e1900 */
[----:B------:R-:W-:-:S04]  /*0c90*/  FFMA R19, R19, R6, R4 ;  /* 0x0000000613137223 */ /* 0x000fc80000000004 */
[----:B------:R-:W-:Y:S01]  /*0ca0*/  FFMA R19, R28, R7, R19 ;  /* 0x000000071c137223 */ /* 0x000fe20000000013 */
[----:B0-----:R-:W-:Y:S01]  /*0cb0*/  FFMA R8, R5, R13, R8 ;  /* 0x0000000d05087223 */ /* 0x001fe20000000008 */
[----:B--2---:R-:W-:Y:S01]  /*0cc0*/  STS [R3], R10 ;  /* 0x0000000a03007388 */ /* 0x004fe20000000800 */
[----:B------:R-:W-:Y:S06]  /*0cd0*/  BAR.SYNC.DEFER_BLOCKING 0x0 ;  /* 0x0000000000007b1d */ /* 0x000fec0000010000 */
[----:B------:R-:W-:Y:S04]  /*0ce0*/  LDS R9, [R0] ;  /* 0x0000000000097984 */ /* 0x000fe80000000800 */
[----:B------:R-:W0:Y:S04]  /*0cf0*/  LDS.128 R4, [R16] ;  /* 0x0000000010047984 */ /* 0x000e280000000c00 */
[----:B------:R-:W1:Y:S04]  /*0d00*/  LDS R11, [R0+0x80] ;  /* 0x00008000000b7984 */ /* 0x000e680000000800 */
[----:B------:R-:W-:Y:S01]  /*0d10*/  LDS R10, [R0+0x200] ;  /* 0x00020000000a7984 */ /* 0x000fe20000000800 */
[----:B------:R-:W-:-:S03]  /*0d20*/  FFMA R29, R29, R14, R8 ;  /* 0x0000000e1d1d7223 */ /* 0x000fc60000000008 */
[----:B------:R-:W-:Y:S01]  /*0d30*/  LDS R13, [R0+0xf00] ;  /* 0x000f0000000d7984 */ /* 0x000fe20000000800 */
[----:B0-----:R-:W-:-:S03]  /*0d40*/  FFMA R4, R4, R9, RZ ;  /* 0x0000000904047223 */ /* 0x001fc600000000ff */
[----:B------:R-:W-:Y:S01]  /*0d50*/  LDS R9, [R0+0x180] ;  /* 0x0001800000097984 */ /* 0x000fe20000000800 */
[----:B-1----:R-:W-:-:S03]  /*0d60*/  FFMA R5, R11, R5, R4 ;  /* 0x000000050b057223 */ /* 0x002fc60000000004 */
[----:B------:R-:W0:Y:S02]  /*0d70*/  LDS R4, [R0+0x100] ;  /* 0x0001000000047984 */ /* 0x000e240000000800 */
[----:B0-----:R-:W-:-:S04]  /*0d80*/  FFMA R4, R4, R6, R5 ;  /* 0x0000000604047223 */ /* 0x001fc80000000005 */
[----:B------:R-:W-:Y:S02]  /*0d90*/  FFMA R9, R9, R7, R4 ;  /* 0x0000000709097223 */ /* 0x000fe40000000004 */
[----:B------:R-:W0:Y:S02]  /*0da0*/  LDS.128 R4, [R16+0x10] ;  /* 0x0000100010047984 */ /* 0x000e240000000c00 */
[----:B0-----:R-:W-:Y:S02]  /*0db0*/  FFMA R4, R4, R10, R9 ;  /* 0x0000000a04047223 */ /* 0x001fe40000000009 */
[----:B------:R-:W0:Y:S04]  /*0dc0*/  LDS R9, [R0+0x280] ;  /* 0x0002800000097984 */ /* 0x000e280000000800 */
[----:B------:R-:W-:Y:S01]  /*0dd0*/  LDS R10, [R0+0x400] ;  /* 0x00040000000a7984 */ /* 0x000fe20000000800 */
[----:B0-----:R-:W-:-:S03]  /*0de0*/  FFMA R5, R9, R5, R4 ;  /* 0x0000000509057223 */ /* 0x001fc60000000004 */
[----:B------:R-:W0:Y:S04]  /*0df0*/  LDS R4, [R0+0x300] ;  /* 0x0003000000047984 */ /* 0x000e280000000800 */
[----:B------:R-:W1:Y:S01]  /*0e00*/  LDS R9, [R0+0x380] ;  /* 0x0003800000097984 */ /* 0x000e620000000800 */
[----:B0-----:R-:W-:-:S04]  /*0e10*/  FFMA R4, R4, R6, R5 ;  /* 0x0000000604047223 */ /* 0x001fc80000000005 */
[----:B-1----:R-:W-:Y:S02]  /*0e20*/  FFMA R9, R9, R7, R4 ;  /* 0x0000000709097223 */ /* 0x002fe40000000004 */
        /* <DEDUP_REMOVED lines=39> */
[----:B------:R-:W1:Y:S01]  /*10a0*/  LDS R10, [R0+0xd00] ;  /* 0x000d0000000a7984 */ /* 0x000e620000000800 */
[----:B0-----:R-:W-:-:S03]  /*10b0*/  FFMA R5, R9, R5, R4 ;  /* 0x0000000509057223 */ /* 0x001fc60000000004 */
[----:B------:R-:W0:Y:S01]  /*10c0*/  LDS R4, [R0+0xd80] ;  /* 0x000d800000047984 */ /* 0x000e220000000800 */
[----:B-1----:R-:W-:-:S03]  /*10d0*/  FFMA R5, R10, R6, R5 ;  /* 0x000000060a057223 */ /* 0x002fc60000000005 */
[----:B------:R-:W-:Y:S04]  /*10e0*/  LDS R6, [R0+0xe00] ;  /* 0x000e000000067984 */ /* 0x000fe80000000800 */
[----:B------:R-:W1:Y:S01]  /*10f0*/  LDS.128 R8, [R16+0x70] ;  /* 0x0000700010087984 */ /* 0x000e620000000c00 */
[----:B------:R-:W-:Y:S01]  /*1100*/  MOV R28, RZ ;  /* 0x000000ff001c7202 */ /* 0x000fe20000000f00 */
[----:B0-----:R-:W-:Y:S01]  /*1110*/  FFMA R7, R4, R7, R5 ;  /* 0x0000000704077223 */ /* 0x001fe20000000005 */
[----:B------:R-:W-:-:S04]  /*1120*/  IADD3 R5, PT, PT, R17, 0xc, RZ ;  /* 0x0000000c11057810 */ /* 0x000fc80007ffe0ff */
[----:B------:R-:W-:Y:S02]  /*1130*/  ISETP.GE.OR P0, PT, R5, R20, P0 ;  /* 0x000000140500720c */ /* 0x000fe40000706670 */
[----:B------:R-:W0:Y:S01]  /*1140*/  LDS R5, [R0+0xe80] ;  /* 0x000e800000057984 */ /* 0x000e220000000800 */
[----:B-1----:R-:W-:-:S03]  /*1150*/  FFMA R6, R8, R6, R7 ;  /* 0x0000000608067223 */ /* 0x002fc60000000007 */
[----:B------:R-:W-:Y:S01]  /*1160*/  LDS R8, [R0+0xf80] ;  /* 0x000f800000087984 */ /* 0x000fe20000000800 */
[----:B------:R-:W-:Y:S06]  /*1170*/  BAR.SYNC.DEFER_BLOCKING 0x0 ;  /* 0x0000000000007b1d */ /* 0x000fec0000010000 */
[----:B------:R-:W2:Y:S01]  /*1180*/  @!P0 LDG.E R28, desc[UR8][R26.64+0x30] ;  /* 0x000030081a1c8981 */ /* 0x000ea2000c1e1900 */
[----:B0-----:R-:W-:-:S04]  /*1190*/  FFMA R14, R5, R9, R6 ;  /* 0x00000009050e7223 */ /* 0x001fc80000000006 */
[----:B------:R-:W-:Y:S01]  /*11a0*/  FFMA R13, R13, R10, R14 ;  /* 0x0000000a0d0d7223 */ /* 0x000fe2000000000e */
        /* <DEDUP_REMOVED lines=68> */
[----:B------:R-:W0:Y:S01]  /*15f0*/  LDS.128 R4, [R16+0x70] ;  /* 0x0000700010047984 */ /* 0x000e220000000c00 */
[----:B------:R-:W-:-:S04]  /*1600*/  UIADD3 UR4, UPT, UPT, UR7, 0x1f, URZ ;  /* 0x0000001f07047890 */ /* 0x000fc8000fffe0ff */
[----:B------:R-:W-:-:S04]  /*1610*/  USHF.R.U32.HI UR4, URZ, 0x5, UR4 ;  /* 0x00000005ff047899 */ /* 0x000fc80008011604 */
[----:B------:R-:W-:Y:S01]  /*1620*/  UIADD3 UR4, UPT, UPT, -UR4, 0x1, URZ ;  /* 0x0000000104047890 */ /* 0x000fe2000fffe1ff */
[----:B0-----:R-:W-:Y:S02]  /*1630*/  FFMA R10, R4, R10, R9 ;  /* 0x0000000a040a7223 */ /* 0x001fe40000000009 */
[----:B------:R-:W0:Y:S01]  /*1640*/  LDS R4, [R0+0xf80] ;  /* 0x000f800000047984 */ /* 0x000e220000000800 */
[----:B------:R-:W-:Y:S01]  /*1650*/  UISETP.NE.AND UP0, UPT, UR4, URZ, UPT ;  /* 0x000000ff0400728c */ /* 0x000fe2000bf05270 */
[----:B------:R-:W-:-:S04]  /*1660*/  FFMA R5, R27, R5, R10 ;  /* 0x000000051b057223 */ /* 0x000fc8000000000a */
[----:B------:R-:W-:Y:S01]  /*1670*/  FFMA R5, R14, R6, R5 ;  /* 0x000000060e057223 */ /* 0x000fe20000000005 */
[----:B------:R-:W-:Y:S01]  /*1680*/  LEA R24, R20, R24, 0x5 ;  /* 0x0000001814187211 */ /* 0x000fe200078e28ff */
[----:B------:R-:W-:Y:S01]  /*1690*/  FFMA R29, R12, R15, R29 ;  /* 0x0000000f0c1d7223 */ /* 0x000fe2000000001d */
[----:B------:R-:W-:Y:S01]  /*16a0*/  LEA R25, R20, R25, 0x5 ;  /* 0x0000001914197211 */ /* 0x000fe200078e28ff */
[----:B------:R-:W-:Y:S01]  /*16b0*/  FFMA R13, R8, R11, R13 ;  /* 0x0000000b080d7223 */ /* 0x000fe2000000000d */
[----:B0-----:R-:W-:Y:S01]  /*16c0*/  FFMA R27, R4, R7, R5 ;  /* 0x00000007041b7223 */ /* 0x001fe20000000005 */
[----:B------:R-:W-:Y:S06]  /*16d0*/  BAR.SYNC.DEFER_BLOCKING 0x0 ;  /* 0x0000000000007b1d */ /* 0x000fec0000010000 */
[----:B------:R-:W-:Y:S05]  /*16e0*/  BRA.U !UP0, `(.L_x_0) ;  /* 0x00000015085c7547 */ /* 0x000fea000b800000 */
[----:B------:R-:W-:Y:S01]  /*16f0*/  IADD3 R23, PT, PT, R23, 0x20, RZ ;  /* 0x0000002017177810 */ /* 0x000fe20007ffe0ff */
[----:B------:R-:W0:Y:S01]  /*1700*/  LDCU.64 UR10, c[0x0][0x388] ;  /* 0x00007100ff0a77ac */ /* 0x000e220008000a00 */
[----:B------:R-:W-:Y:S02]  /*1710*/  IADD3 R22, PT, PT, R22, 0x20, RZ ;  /* 0x0000002016167810 */ /* 0x000fe40007ffe0ff */
[----:B------:R-:W-:Y:S01]  /*1720*/  IADD3 R21, PT, PT, R21, 0x20, RZ ;  /* 0x0000002015157810 */ /* 0x000fe20007ffe0ff */
[----:B------:R-:W1:Y:S06]  /*1730*/  LDCU.64 UR6, c[0x0][0x398] ;  /* 0x00007300ff0677ac */ /* 0x000e6c0008000a00 */
.L_x_1:
[----:B------:R-:W2:Y:S01]  /*1740*/  LDC R20, c[0x0][0x3a0] ;  /* 0x0000e800ff147b82 */ /* 0x000ea20000000800 */
[----:B-1----:R-:W-:Y:S01]  /*1750*/  ISETP.GE.AND P0, PT, R23, UR7, PT ;  /* 0x0000000717007c0c */ /* 0x002fe2000bf06270 */
[----:B------:R-:W-:Y:S01]  /*1760*/  HFMA2 R26, -RZ, RZ, 0, 0 ;  /* 0x00000000ff1a7431 */ /* 0x000fe200000001ff */
[----:B------:R-:W-:Y:S02]  /*1770*/  ISETP.GE.AND P1, PT, R21, UR7, PT ;  /* 0x0000000715007c0c */ /* 0x000fe4000bf26270 */
[----:B------:R-:W-:Y:S02]  /*1780*/  MOV R28, RZ ;  /* 0x000000ff001c7202 */ /* 0x000fe40000000f00 */
[----:B------:R-:W-:Y:S01]  /*1790*/  ISETP.GE.OR P1, PT, R18, UR6, P1 ;  /* 0x0000000612007c0c */ /* 0x000fe20008f26670 */
[----:B------:R-:W1:Y:S01]  /*17a0*/  LDC.64 R6, c[0x0][0x380] ;  /* 0x0000e000ff067b82 */ /* 0x000e620000000a00 */
[----:B--2---:R-:W-:Y:S01]  /*17b0*/  ISETP.GE.OR P2, PT, R17, R20, P0 ;  /* 0x000000141100720c */ /* 0x004fe20000746670 */
[----:B-1----:R-:W-:-:S12]  /*17c0*/  IMAD.WIDE R8, R22, 0x4, R6 ;  /* 0x0000000416087825 */ /* 0x002fd800078e0206 */
[----:B------:R-:W1:Y:S01]  /*17d0*/  @!P2 LDC.64 R4, c[0x0][0x388] ;  /* 0x0000e200ff04ab82 */ /* 0x000e620000000a00 */
[----:B------:R-:W2:Y:S01]  /*17e0*/  @!P1 LDG.E R26, desc[UR8][R8.64] ;  /* 0x00000008081a9981 */ /* 0x000ea2000c1e1900 */
[----:B-1----:R-:W-:-:S05]  /*17f0*/  @!P2 IMAD.WIDE R10, R25, 0x4, R4 ;  /* 0x00000004190aa825 */ /* 0x002fca00078e0204 */
[----:B------:R-:W3:Y:S04]  /*1800*/  @!P2 LDG.E R28, desc[UR8][R10.64] ;  /* 0x000000080a1ca981 */ /* 0x000ee8000c1e1900 */
[----:B--2---:R-:W-:Y:S04]  /*1810*/  STS [R2], R26 ;  /* 0x0000001a02007388 */ /* 0x004fe80000000800 */
[----:B---3--:R-:W-:Y:S01]  /*1820*/  STS [R3], R28 ;  /* 0x0000001c03007388 */ /* 0x008fe20000000800 */
[----:B------:R-:W-:Y:S06]  /*1830*/  BAR.SYNC.DEFER_BLOCKING 0x0 ;  /* 0x0000000000007b1d */ /* 0x000fec0000010000 */
[----:B------:R-:W-:Y:S04]  /*1840*/  LDS R12, [R0] ;  /* 0x00000000000c7984 */ /* 0x000fe80000000800 */
[----:B------:R-:W1:Y:S04]  /*1850*/  LDS.128 R4, [R16] ;  /* 0x0000000010047984 */ /* 0x000e680000000c00 */
[----:B------:R-:W2:Y:S04]  /*1860*/  LDS R14, [R0+0x80] ;  /* 0x00008000000e7984 */ /* 0x000ea80000000800 */
[----:B------:R-:W3:Y:S04]  /*1870*/  LDS R15, [R0+0x100] ;  /* 0x00010000000f7984 */ /* 0x000ee80000000800 */
[----:B------:R-:W-:Y:S01]  /*1880*/  LDS.128 R8, [R16+0x10] ;  /* 0x0000100010087984 */ /* 0x000fe20000000c00 */
[----:B-1----:R-:W-:-:S03]  /*1890*/  FFMA R12, R4, R12, R19 ;  /* 0x0000000c040c7223 */ /* 0x002fc60000000013 */
[----:B------:R-:W1:Y:S01]  /*18a0*/  LDS R4, [R0+0x180] ;  /* 0x0001800000047984 */ /* 0x000e620000000800 */
[----:B--2---:R-:W-:-:S03]  /*18b0*/  FFMA R14, R14, R5, R12 ;  /* 0x000000050e0e7223 */ /* 0x004fc6000000000c */
[----:B------:R-:W2:Y:S04]  /*18c0*/  LDS R5, [R0+0x200] ;  /* 0x0002000000057984 */ /* 0x000ea80000000800 */
[----:B------:R-:W4:Y:S01]  /*18d0*/  LDS R12, [R0+0x280] ;  /* 0x00028000000c7984 */ /* 0x000f220000000800 */
[----:B---3--:R-:W-:-:S04]  /*18e0*/  FFMA R15, R15, R6, R14 ;  /* 0x000000060f0f7223 */ /* 0x008fc8000000000e */
[----:B-1----:R-:W-:Y:S02]  /*18f0*/  FFMA R7, R4, R7, R15 ;  /* 0x0000000704077223 */ /* 0x002fe4000000000f */
[----:B------:R-:W1:Y:S02]  /*1900*/  LDS R15, [R0+0x300] ;  /* 0x00030000000f7984 */ /* 0x000e640000000800 */
[----:B--2---:R-:W-:Y:S02]  /*1910*/  FFMA R5, R8, R5, R7 ;  /* 0x0000000508057223 */ /* 0x004fe40000000007 */
[----:B------:R-:W2:Y:S02]  /*1920*/  LDS R8, [R0+0x380] ;  /* 0x0003800000087984 */ /* 0x000ea40000000800 */
[----:B----4-:R-:W-:Y:S02]  /*1930*/  FFMA R14, R12, R9, R5 ;  /* 0x000000090c0e7223 */ /* 0x010fe40000000005 */
[----:B------:R-:W-:Y:S04]  /*1940*/  LDS R9, [R0+0x400] ;  /* 0x0004000000097984 */ /* 0x000fe80000000800 */
[----:B------:R-:W3:Y:S04]  /*1950*/  LDS.128 R4, [R16+0x20] ;  /* 0x0000200010047984 */ /* 0x000ee80000000c00 */
[----:B------:R-:W4:Y:S01]  /*1960*/  LDS R12, [R0+0x480] ;  /* 0x00048000000c7984 */ /* 0x000f220000000800 */
[----:B-1----:R-:W-:-:S04]  /*1970*/  FFMA R15, R15, R10, R14 ;  /* 0x0000000a0f0f7223 */ /* 0x002fc8000000000e */
[----:B--2---:R-:W-:Y:S02]  /*1980*/  FFMA R11, R8, R11, R15 ;  /* 0x0000000b080b7223 */ /* 0x004fe4000000000f */
[----:B------:R-:W1:Y:S02]  /*1990*/  LDS R15, [R0+0x500] ;  /* 0x00050000000f7984 */ /* 0x000e640000000800 */
[----:B---3--:R-:W-:Y:S02]  /*19a0*/  FFMA R9, R4, R9, R11 ;  /* 0x0000000904097223 */ /* 0x008fe4000000000b */
        /* <DEDUP_REMOVED lines=32> */
[----:B-1----:R-:W-:-:S03]  /*1bb0*/  FFMA R19, R15, R10, R14 ;  /* 0x0000000a0f137223 */ /* 0x002fc6000000000e */
[----:B------:R-:W1:Y:S04]  /*1bc0*/  LDS R15, [R0+0xd00] ;  /* 0x000d0000000f7984 */ /* 0x000e680000000800 */
[----:B------:R-:W5:Y:S01]  /*1bd0*/  LDS R14, [R0+0xd80] ;  /* 0x000d8000000e7984 */ /* 0x000f620000000800 */
[----:B--2---:R-:W-:-:S04]  /*1be0*/  FFMA R11, R8, R11, R19 ;  /* 0x0000000b080b7223 */ /* 0x004fc80000000013 */
[----:B---3--:R-:W-:-:S04]  /*1bf0*/  FFMA R9, R4, R9, R11 ;  /* 0x0000000904097223 */ /* 0x008fc8000000000b */
[----:B----4-:R-:W-:Y:S02]  /*1c00*/  FFMA R12, R12, R5, R9 ;  /* 0x000000050c0c7223 */ /* 0x010fe40000000009 */
[----:B------:R-:W-:Y:S04]  /*1c10*/  LDS R5, [R0+0xe00] ;  /* 0x000e000000057984 */ /* 0x000fe80000000800 */
[----:B------:R-:W2:Y:S01]  /*1c20*/  LDS.128 R8, [R16+0x70] ;  /* 0x0000700010087984 */ /* 0x000ea20000000c00 */
[----:B------:R-:W-:Y:S01]  /*1c30*/  IADD3 R4, P1, PT, R17, R24, RZ ;  /* 0x0000001811047210 */ /* 0x000fe20007f3e0ff */
[----:B-1----:R-:W-:Y:S02]  /*1c40*/  FFMA R15, R15, R6, R12 ;  /* 0x000000060f0f7223 */ /* 0x002fe4000000000c */
[----:B------:R-:W-:Y:S02]  /*1c50*/  LDS R6, [R0+0xf00] ;  /* 0x000f000000067984 */ /* 0x000fe40000000800 */
[----:B-----5:R-:W-:Y:S01]  /*1c60*/  FFMA R7, R14, R7, R15 ;  /* 0x000000070e077223 */ /* 0x020fe2000000000f */
[----:B------:R-:W-:-:S02]  /*1c70*/  LEA.HI.X.SX32 R15, R24, RZ, 0x1, P1 ;  /* 0x000000ff180f7211 */ /* 0x000fc400008f0eff */
[----:B0-----:R-:W-:-:S04]  /*1c80*/  LEA R14, P2, R4, UR10, 0x2 ;  /* 0x0000000a040e7c11 */ /* 0x001fc8000f8410ff */
[----:B------:R-:W-:Y:S02]  /*1c90*/  LEA.HI.X R15, R4, UR11, R15, 0x2, P2 ;  /* 0x0000000b040f7c11 */ /* 0x000fe400090f140f */
[----:B------:R-:W-:Y:S01]  /*1ca0*/  IADD3 R19, PT, PT, R17, 0x4, RZ ;  /* 0x0000000411137810 */ /* 0x000fe20007ffe0ff */
[----:B--2---:R-:W-:Y:S02]  /*1cb0*/  FFMA R4, R8, R5, R7 ;  /* 0x0000000508047223 */ /* 0x004fe40000000007 */
[----:B------:R-:W0:Y:S04]  /*1cc0*/  LDS R5, [R0+0xe80] ;  /* 0x000e800000057984 */ /* 0x000e280000000800 */
[----:B------:R-:W-:Y:S01]  /*1cd0*/  LDS R8, [R0+0xf80] ;  /* 0x000f800000087984 */ /* 0x000fe20000000800 */
[----:B------:R-:W-:Y:S01]  /*1ce0*/  ISETP.GE.OR P1, PT, R19, R20, P0 ;  /* 0x000000141300720c */ /* 0x000fe20000726670 */
[----:B------:R-:W-:Y:S01]  /*1cf0*/  HFMA2 R26, -RZ, RZ, 0, 0 ;  /* 0x00000000ff1a7431 */ /* 0x000fe200000001ff */
[----:B------:R-:W-:Y:S11]  /*1d00*/  BAR.SYNC.DEFER_BLOCKING 0x0 ;  /* 0x0000000000007b1d */ /* 0x000ff60000010000 */
[----:B------:R-:W2:Y:S01]  /*1d10*/  @!P1 LDG.E R26, desc[UR8][R14.64+0x10] ;  /* 0x000010080e1a9981 */ /* 0x000ea2000c1e1900 */
[----:B0-----:R-:W-:-:S04]  /*1d20*/  FFMA R5, R5, R9, R4 ;  /* 0x0000000905057223 */ /* 0x001fc80000000004 */
[----:B------:R-:W-:Y:S01]  /*1d30*/  FFMA R19, R6, R10, R5 ;  /* 0x0000000a06137223 */ /* 0x000fe20000000005 */
[----:B--2---:R-:W-:Y:S01]  /*1d40*/  STS [R3], R26 ;  /* 0x0000001a03007388 */ /* 0x004fe20000000800 */
[----:B------:R-:W-:Y:S06]  /*1d50*/  BAR.SYNC.DEFER_BLOCKING 0x0 ;  /* 0x0000000000007b1d */ /* 0x000fec0000010000 */
[----:B------:R-:W-:Y:S04]  /*1d60*/  LDS R9, [R0] ;  /* 0x0000000000097984 */ /* 0x000fe80000000800 */
[----:B------:R-:W0:Y:S04]  /*1d70*/  LDS.128 R4, [R16] ;  /* 0x0000000010047984 */ /* 0x000e280000000c00 */
[----:B------:R-:W1:Y:S04]  /*1d80*/  LDS R10, [R0+0x80] ;  /* 0x00008000000a7984 */ /* 0x000e680000000800 */
[----:B------:R-:W2:Y:S01]  /*1d90*/  LDS R12, [R0+0x100] ;  /* 0x00010000000c7984 */ /* 0x000ea20000000800 */
[----:B0-----:R-:W-:-:S03]  /*1da0*/  FFMA R4, R4, R9, R29 ;  /* 0x0000000904047223 */ /* 0x001fc6000000001d */
[----:B------:R-:W0:Y:S01]  /*1db0*/  LDS R9, [R0+0x180] ;  /* 0x0001800000097984 */ /* 0x000e220000000800 */
[----:B-1----:R-:W-:-:S03]  /*1dc0*/  FFMA R5, R10, R5, R4 ;  /* 0x000000050a057223 */ /* 0x002fc60000000004 */
[----:B------:R-:W-:Y:S01]  /*1dd0*/  LDS R10, [R0+0x200] ;  /* 0x00020000000a7984 */ /* 0x000fe20000000800 */
[----:B--2---:R-:W-:-:S03]  /*1de0*/  FFMA R6, R12, R6, R5 ;  /* 0x000000060c067223 */ /* 0x004fc60000000005 */
        /* <DEDUP_REMOVED lines=57> */
[----:B------:R-:W-:Y:S01]  /*2180*/  MOV R26, RZ ;  /* 0x000000ff001a7202 */ /* 0x000fe20000000f00 */
[----:B0-----:R-:W-:Y:S02]  /*2190*/  FFMA R4, R4, R10, R9 ;  /* 0x0000000a04047223 */ /* 0x001fe40000000009 */
[----:B------:R-:W0:Y:S02]  /*21a0*/  LDS R10, [R0+0xf00] ;  /* 0x000f0000000a7984 */ /* 0x000e240000000800 */
[----:B------:R-:W-:Y:S02]  /*21b0*/  FFMA R5, R29, R5, R4 ;  /* 0x000000051d057223 */ /* 0x000fe40000000004 */
[----:B------:R-:W-:Y:S01]  /*21c0*/  LDS R4, [R0+0xf80] ;  /* 0x000f800000047984 */ /* 0x000fe20000000800 */
[----:B------:R-:W-:-:S04]  /*21d0*/  IADD3 R9, PT, PT, R17, 0x8, RZ ;  /* 0x0000000811097810 */ /* 0x000fc80007ffe0ff */
[----:B------:R-:W-:Y:S01]  /*21e0*/  ISETP.GE.OR P1, PT, R9, R20, P0 ;  /* 0x000000140900720c */ /* 0x000fe20000726670 */
[----:B------:R-:W-:-:S12]  /*21f0*/  BAR.SYNC.DEFER_BLOCKING 0x0 ;  /* 0x0000000000007b1d */ /* 0x000fd80000010000 */
[----:B------:R-:W2:Y:S01]  /*2200*/  @!P1 LDG.E R26, desc[UR8][R14.64+0x20] ;  /* 0x000020080e1a9981 */ /* 0x000ea2000c1e1900 */
[----:B------:R-:W-:Y:S01]  /*2210*/  FFMA R19, R8, R11, R19 ;  /* 0x0000000b08137223 */ /* 0x000fe20000000013 */
[----:B0-----:R-:W-:Y:S02]  /*2220*/  FFMA R5, R10, R6, R5 ;  /* 0x000000060a057223 */ /* 0x001fe40000000005 */
        /* <DEDUP_REMOVED lines=10> */
[----:B--2---:R-:W-:-:S04]  /*22d0*/  FFMA R6, R6, R10, R9 ;  /* 0x0000000a06067223 */ /* 0x004fc80000000009 */
[----:B0-----:R-:W-:Y:S02]  /*22e0*/  FFMA R13, R13, R11, R6 ;  /* 0x0000000b0d0d7223 */ /* 0x001fe40000000006 */
[----:B------:R-:W-:Y:S04]  /*22f0*/  LDS R6, [R0+0x200] ;  /* 0x0002000000067984 */ /* 0x000fe80000000800 */
[----:B------:R-:W0:Y:S02]  /*2300*/  LDS.128 R8, [R16+0x10] ;  /* 0x0000100010087984 */ /* 0x000e240000000c00 */
[----:B0-----:R-:W-:Y:S02]  /*2310*/  FFMA R6, R8, R6, R13 ;  /* 0x0000000608067223 */ /* 0x001fe4000000000d */
[----:B------:R-:W0:Y:S04]  /*2320*/  LDS R8, [R0+0x300] ;  /* 0x0003000000087984 */ /* 0x000e280000000800 */
[----:B------:R-:W1:Y:S01]  /*2330*/  LDS R13, [R0+0x380] ;  /* 0x00038000000d7984 */ /* 0x000e620000000800 */
[----:B------:R-:W-:-:S03]  /*2340*/  FFMA R9, R29, R9, R6 ;  /* 0x000000091d097223 */ /* 0x000fc60000000006 */
[----:B------:R-:W-:Y:S04]  /*2350*/  LDS R6, [R0+0x400] ;  /* 0x0004000000067984 */ /* 0x000fe80000000800 */
[----:B------:R-:W-:Y:S01]  /*2360*/  LDS R29, [R0+0x480] ;  /* 0x00048000001d7984 */ /* 0x000fe20000000800 */
[----:B0-----:R-:W-:-:S04]  /*2370*/  FFMA R8, R8, R10, R9 ;  /* 0x0000000a08087223 */ /* 0x001fc80000000009 */
[----:B-1----:R-:W-:Y:S02]  /*2380*/  FFMA R13, R13, R11, R8 ;  /* 0x0000000b0d0d7223 */ /* 0x002fe40000000008 */
        /* <DEDUP_REMOVED lines=45> */
[----:B------:R-:W0:Y:S01]  /*2660*/  LDS.128 R8, [R16+0x70] ;  /* 0x0000700010087984 */ /* 0x000e220000000c00 */
[----:B------:R-:W-:Y:S02]  /*2670*/  HFMA2 R26, -RZ, RZ, 0, 0 ;  /* 0x00000000ff1a7431 */ /* 0x000fe400000001ff */
        /* <DEDUP_REMOVED lines=8> */
[----:B0-----:R-:W-:-:S03]  /*2700*/  FFMA R9, R8, R10, R9 ;  /* 0x0000000a08097223 */ /* 0x001fc60000000009 */
        /* <DEDUP_REMOVED lines=13> */
[----:B------:R-:W0:Y:S04]  /*27e0*/  LDS.128 R12, [R16+0x10] ;  /* 0x00001000100c7984 */ /* 0x000e280000000c00 */
[----:B------:R-:W1:Y:S01]  /*27f0*/  LDS R10, [R0+0x300] ;  /* 0x00030000000a7984 */ /* 0x000e620000000800 */
[----:B0-----:R-:W-:-:S03]  /*2800*/  FFMA R8, R12, R8, R27 ;  /* 0x000000080c087223 */ /* 0x001fc6000000001b */
[----:B------:R-:W0:Y:S01]  /*2810*/  LDS R27, [R0+0x380] ;  /* 0x00038000001b7984 */ /* 0x000e220000000800 */
[----:B------:R-:W-:-:S03]  /*2820*/  FFMA R13, R29, R13, R8 ;  /* 0x0000000d1d0d7223 */ /* 0x000fc60000000008 */
[----:B------:R-:W-:Y:S01]  /*2830*/  LDS R8, [R0+0x400] ;  /* 0x0004000000087984 */ /* 0x000fe20000000800 */
[----:B-1----:R-:W-:-:S03]  /*2840*/  FFMA R10, R10, R14, R13 ;  /* 0x0000000e0a0a7223 */ /* 0x002fc6000000000d */
        /* <DEDUP_REMOVED lines=49> */
[----:B------:R-:W-:-:S04]  /*2b60*/  UIADD3 UR4, UPT, UPT, UR4, 0x1, URZ ;  /* 0x0000000104047890 */ /* 0x000fc8000fffe0ff */
[----:B------:R-:W-:Y:S01]  /*2b70*/  UISETP.NE.AND UP0, UPT, UR4, URZ, UPT ;  /* 0x000000ff0400728c */ /* 0x000fe2000bf05270 */
[----:B0-----:R-:W-:Y:S02]  /*2b80*/  FFMA R12, R12, R8, R27 ;  /* 0x000000080c0c7223 */ /* 0x001fe4000000001b */
[----:B------:R-:W0:Y:S02]  /*2b90*/  LDS R8, [R0+0xf80] ;  /* 0x000f800000087984 */ /* 0x000e240000000800 */
[----:B------:R-:W-:-:S04]  /*2ba0*/  FFMA R13, R29, R13, R12 ;  /* 0x0000000d1d0d7223 */ /* 0x000fc8000000000c */
[----:B-1----:R-:W-:Y:S01]  /*2bb0*/  FFMA R27, R10, R14, R13 ;  /* 0x0000000e0a1b7223 */ /* 0x002fe2000000000d */
[----:B------:R-:W-:Y:S01]  /*2bc0*/  LEA R24, R20, R24, 0x5 ;  /* 0x0000001814187211 */ /* 0x000fe200078e28ff */
[----:B------:R-:W-:Y:S01]  /*2bd0*/  FFMA R29, R4, R7, R5 ;  /* 0x00000007041d7223 */ /* 0x000fe20000000005 */
[----:B------:R-:W-:Y:S01]  /*2be0*/  LEA R25, R20, R25, 0x5 ;  /* 0x0000001914197211 */ /* 0x000fe200078e28ff */
[----:B------:R-:W-:Y:S01]  /*2bf0*/  FFMA R13, R6, R11, R9 ;  /* 0x0000000b060d7223 */ /* 0x000fe20000000009 */
[----:B------:R-:W-:Y:S02]  /*2c00*/  IADD3 R23, PT, PT, R23, 0x20, RZ ;  /* 0x0000002017177810 */ /* 0x000fe40007ffe0ff */
[----:B------:R-:W-:Y:S02]  /*2c10*/  IADD3 R21, PT, PT, R21, 0x20, RZ ;  /* 0x0000002015157810 */ /* 0x000fe40007ffe0ff */
[----:B------:R-:W-:Y:S01]  /*2c20*/  IADD3 R22, PT, PT, R22, 0x20, RZ ;  /* 0x0000002016167810 */ /* 0x000fe20007ffe0ff */
[----:B0-----:R-:W-:Y:S01]  /*2c30*/  FFMA R27, R8, R15, R27 ;  /* 0x0000000f081b7223 */ /* 0x001fe2000000001b */
[----:B------:R-:W-:Y:S06]  /*2c40*/  BAR.SYNC.DEFER_BLOCKING 0x0 ;  /* 0x0000000000007b1d */ /* 0x000fec0000010000 */
[----:B------:R-:W-:Y:S05]  /*2c50*/  BRA.U UP0, `(.L_x_1) ;  /* 0xffffffe900b87547 */ /* 0x000fea000b83ffff */
.L_x_0:
[----:B------:R-:W0:Y:S01]  /*2c60*/  LDCU UR12, c[0x0][0x3a0] ;  /* 0x00007400ff0c77ac */ /* 0x000e220008000800 */
[C---:B------:R-:W-:Y:S02]  /*2c70*/  IADD3 R5, PT, PT, R17.reuse, 0x8, RZ ;  /* 0x0000000811057810 */ /* 0x040fe40007ffe0ff */
[C---:B------:R-:W-:Y:S01]  /*2c80*/  IADD3 R4, PT, PT, R17.reuse, 0x4, RZ ;  /* 0x0000000411047810 */ /* 0x040fe20007ffe0ff */
[----:B------:R-:W1:Y:S01]  /*2c90*/  LDCU UR13, c[0x0][0x398] ;  /* 0x00007300ff0d77ac */ /* 0x000e620008000800 */
[----:B------:R-:W2:Y:S01]  /*2ca0*/  LDCU.64 UR4, c[0x0][0x390] ;  /* 0x00007200ff0477ac */ /* 0x000ea20008000a00 */
[----:B0-----:R-:W-:Y:S01]  /*2cb0*/  ISETP.GE.AND P0, PT, R17, UR12, PT ;  /* 0x0000000c11007c0c */ /* 0x001fe2000bf06270 */
[C---:B------:R-:W-:Y:S01]  /*2cc0*/  IMAD R0, R18.reuse, UR12, RZ ;  /* 0x0000000c12007c24 */ /* 0x040fe2000f8e02ff */
[----:B------:R-:W-:Y:S02]  /*2cd0*/  ISETP.GE.AND P2, PT, R5, UR12, PT ;  /* 0x0000000c05007c0c */ /* 0x000fe4000bf46270 */
[----:B-1----:R-:W-:-:S02]  /*2ce0*/  ISETP.LT.AND P0, PT, R18, UR13, !P0 ;  /* 0x0000000d12007c0c */ /* 0x002fc4000c701270 */
[CC--:B------:R-:W-:Y:S02]  /*2cf0*/  IADD3 R6, P3, PT, R17.reuse, R0.reuse, RZ ;  /* 0x0000000011067210 */ /* 0x0c0fe40007f7e0ff */
[----:B------:R-:W-:Y:S02]  /*2d00*/  ISETP.GE.AND P1, PT, R4, UR12, PT ;  /* 0x0000000c04007c0c */ /* 0x000fe4000bf26270 */
[----:B------:R-:W-:Y:S02]  /*2d10*/  IADD3.X R7, PT, PT, RZ, RZ, RZ, P3, !PT ;  /* 0x000000ffff077210 */ /* 0x000fe40001ffe4ff */
[C---:B------:R-:W-:Y:S02]  /*2d20*/  ISETP.GE.OR P1, PT, R18.reuse, UR13, P1 ;  /* 0x0000000d12007c0c */ /* 0x040fe40008f26670 */
[----:B------:R-:W-:Y:S02]  /*2d30*/  ISETP.GE.OR P2, PT, R18, UR13, P2 ;  /* 0x0000000d12007c0c */ /* 0x000fe40009746670 */
[----:B--2---:R-:W-:Y:S01]  /*2d40*/  LEA R4, P4, R6, UR4, 0x2 ;  /* 0x0000000406047c11 */ /* 0x004fe2000f8810ff */
[----:B------:R-:W0:Y:S01]  /*2d50*/  @P0 LDC.64 R2, c[0x0][0x390] ;  /* 0x0000e400ff020b82 */ /* 0x000e220000000a00 */
[----:B------:R-:W-:-:S02]  /*2d60*/  @P0 IADD3 R5, PT, PT, R17, R0, RZ ;  /* 0x0000000011050210 */ /* 0x000fc40007ffe0ff */
[----:B------:R-:W-:-:S04]  /*2d70*/  IADD3 R17, PT, PT, R17, 0xc, RZ ;  /* 0x0000000c11117810 */ /* 0x000fc80007ffe0ff */
[----:B------:R-:W-:-:S04]  /*2d80*/  ISETP.GE.AND P3, PT, R17, UR12, PT ;  /* 0x0000000c11007c0c */ /* 0x000fc8000bf66270 */
[----:B------:R-:W-:Y:S01]  /*2d90*/  ISETP.GE.OR P3, PT, R18, UR13, P3 ;  /* 0x0000000d12007c0c */ /* 0x000fe20009f66670 */
[----:B0-----:R-:W-:Y:S01]  /*2da0*/  @P0 IMAD.WIDE.U32 R2, R5, 0x4, R2 ;  /* 0x0000000405020825 */ /* 0x001fe200078e0002 */
[----:B------:R-:W-:-:S04]  /*2db0*/  LEA.HI.X R5, R6, UR5, R7, 0x2, P4 ;  /* 0x0000000506057c11 */ /* 0x000fc8000a0f1407 */
[----:B------:R0:W-:Y:S04]  /*2dc0*/  @P0 STG.E desc[UR8][R2.64], R19 ;  /* 0x0000001302000986 */ /* 0x0001e8000c101908 */
[----:B------:R0:W-:Y:S04]  /*2dd0*/  @!P1 STG.E desc[UR8][R4.64+0x10], R29 ;  /* 0x0000101d04009986 */ /* 0x0001e8000c101908 */
[----:B------:R0:W-:Y:S01]  /*2de0*/  @!P2 STG.E desc[UR8][R4.64+0x20], R13 ;  /* 0x0000200d0400a986 */ /* 0x0001e2000c101908 */
[----:B------:R-:W-:Y:S05]  /*2df0*/  @P3 EXIT ;  /* 0x000000000000394d */ /* 0x000fea0003800000 */
[----:B------:R-:W-:Y:S01]  /*2e00*/  STG.E desc[UR8][R4.64+0x30], R27 ;  /* 0x0000301b04007986 */ /* 0x000fe2000c101908 */
[----:B------:R-:W-:Y:S05]  /*2e10*/  EXIT ;  /* 0x000000000000794d */ /* 0x000fea0003800000 */
.L_x_2:
[----:B------:R-:W-:-:S00]  /*2e20*/  BRA `(.L_x_2) ;  /* 0xfffffffc00fc7947 */ /* 0x000fc0000383ffff */
[----:B------:R-:W-:-:S00]  /*2e30*/  NOP ;  /* 0x0000000000007918 */ /* 0x000fc00000000000 */
        /* <DEDUP_REMOVED lines=12> */
.L_x_8:


//--------------------- .text._Z15MatrixMulKernelPfS_S_iii --------------------------
	.section	.text._Z15MatrixMulKernelPfS_S_iii,"ax",@progbits
	.align	128
        .global         _Z15MatrixMulKernelPfS_S_iii
        .type           _Z15MatrixMulKernelPfS_S_iii,@function
        .size           _Z15MatrixMulKernelPfS_S_iii,(.L_x_9 - _Z15MatrixMulKernelPfS_S_iii)
        .other          _Z15MatrixMulKernelPfS_S_iii,@"STO_CUDA_ENTRY STV_DEFAULT"
_Z15MatrixMulKernelPfS_S_iii:
.text._Z15MatrixMulKernelPfS_S_iii:
[----:B------:R-:W-:Y:S01]  /*0000*/  LDC R1, c[0x0][0x37c] ;  /* 0x0000df00ff017b82 */ /* 0x000fe20000000800 */
[----:B------:R-:W0:Y:S07]  /*0010*/  S2R R5, SR_TID.X ;  /* 0x0000000000057919 */ /* 0x000e2e0000002100 */
[----:B------:R-:W1:Y:S01]  /*0020*/  LDC R16, c[0x0][0x364] ;  /* 0x0000d900ff107b82 */ /* 0x000e620000000800 */
[----:B------:R-:W2:Y:S01]  /*0030*/  LDCU UR6, c[0x0][0x398] ;  /* 0x00007300ff0677ac */ /* 0x000ea20008000800 */
[----:B------:R-:W1:Y:S06]  /*0040*/  S2R R3, SR_TID.Y ;  /* 0x0000000000037919 */ /* 0x000e6c0000002200 */
[----:B------:R-:W0:Y:S08]  /*0050*/  S2UR UR5, SR_CTAID.X ;  /* 0x00000000000579c3 */ /* 0x000e300000002500 */
[----:B------:R-:W0:Y:S08]  /*0060*/  LDC R0, c[0x0][0x360] ;  /* 0x0000d800ff007b82 */ /* 0x000e300000000800 */
[----:B------:R-:W1:Y:S08]  /*0070*/  S2UR UR4, SR_CTAID.Y ;  /* 0x00000000000479c3 */ /* 0x000e700000002600 */
[----:B------:R-:W3:Y:S01]  /*0080*/  LDC R17, c[0x0][0x3a0] ;  /* 0x0000e800ff117b82 */ /* 0x000ee20000000800 */
[----:B0-----:R-:W-:-:S02]  /*0090*/  IMAD R0, R0, UR5, R5 ;  /* 0x0000000500007c24 */ /* 0x001fc4000f8e0205 */
[----:B-1----:R-:W-:-:S03]  /*00a0*/  IMAD R16, R16, UR4, R3 ;  /* 0x0000000410107c24 */ /* 0x002fc6000f8e0203 */
[----:B---3--:R-:W-:-:S04]  /*00b0*/  ISETP.GE.AND P0, PT, R0, R17, PT ;  /* 0x000000110000720c */ /* 0x008fc80003f06270 */
[----:B--2---:R-:W-:-:S13]  /*00c0*/  ISETP.GE.OR P0, PT, R16, UR6, P0 ;  /* 0x0000000610007c0c */ /* 0x004fda0008706670 */
[----:B------:R-:W-:Y:S05]  /*00d0*/  @P0 EXIT ;  /* 0x000000000000094d */ /* 0x000fea0003800000 */
[----:B------:R-:W0:Y:S01]  /*00e0*/  LDC R19, c[0x0][0x39c] ;  /* 0x0000e700ff137b82 */ /* 0x000e220000000800 */
[----:B------:R-:W1:Y:S01]  /*00f0*/  LDCU.64 UR4, c[0x0][0x358] ;  /* 0x00006b00ff0477ac */ /* 0x000e620008000a00 */
[----:B------:R-:W-:Y:S01]  /*0100*/  HFMA2 R24, -RZ, RZ, 0, 0 ;  /* 0x00000000ff187431 */ /* 0x000fe200000001ff */
[----:B0-----:R-:W-:-:S13]  /*0110*/  ISETP.GE.AND P0, PT, R19, 0x1, PT ;  /* 0x000000011300780c */ /* 0x001fda0003f06270 */
[----:B-1----:R-:W-:Y:S05]  /*0120*/  @!P0 BRA `(.L_x_3) ;  /* 0x0000000400e08947 */ /* 0x002fea0003800000 */
[C---:B------:R-:W-:Y:S01]  /*0130*/  ISETP.GE.U32.AND P1, PT, R19.reuse, 0x8, PT ;  /* 0x000000081300780c */ /* 0x040fe20003f26070 */
[----:B------:R-:W-:Y:S01]  /*0140*/  IMAD R20, R16, R19, RZ ;  /* 0x0000001310147224 */ /* 0x000fe200078e02ff */
[----:B------:R-:W-:Y:S02]  /*0150*/  LOP3.LUT R27, R19, 0x7, RZ, 0xc0, !PT ;  /* 0x00000007131b7812 */ /* 0x000fe400078ec0ff */
[----:B------:R-:W-:Y:S02]  /*0160*/  MOV R24, RZ ;  /* 0x000000ff00187202 */ /* 0x000fe40000000f00 */
[----:B------:R-:W-:Y:S02]  /*0170*/  ISETP.NE.AND P0, PT, R27, RZ, PT ;  /* 0x000000ff1b00720c */ /* 0x000fe40003f05270 */
[----:B------:R-:W-:-:S05]  /*0180*/  MOV R21, RZ ;  /* 0x000000ff00157202 */ /* 0x000fca0000000f00 */
[----:B------:R-:W-:Y:S06]  /*0190*/  @!P1 BRA `(.L_x_4) ;  /* 0x0000000000c49947 */ /* 0x000fec0003800000 */
[----:B------:R-:W0:Y:S01]  /*01a0*/  LDC.64 R2, c[0x0][0x380] ;  /* 0x0000e000ff027b82 */ /* 0x000e220000000a00 */
[----:B------:R-:W-:Y:S02]  /*01b0*/  LOP3.LUT R21, R19, 0x7ffffff8, RZ, 0xc0, !PT ;  /* 0x7ffffff813157812 */ /* 0x000fe400078ec0ff */
[----:B------:R-:W-:Y:S02]  /*01c0*/  MOV R24, RZ ;  /* 0x000000ff00187202 */ /* 0x000fe40000000f00 */
[----:B------:R-:W-:Y:S02]  /*01d0*/  MOV R18, R0 ;  /* 0x0000000000127202 */ /* 0x000fe40000000f00 */
[----:B------:R-:W-:Y:S01]  /*01e0*/  IADD3 R22, PT, PT, -R21, RZ, RZ ;  /* 0x000000ff15167210 */ /* 0x000fe20007ffe1ff */
[----:B0-----:R-:W-:-:S03]  /*01f0*/  IMAD.WIDE.U32 R2, R20, 0x4, R2 ;  /* 0x0000000414027825 */ /* 0x001fc600078e0002 */
[----:B------:R-:W-:-:S04]  /*0200*/  IADD3 R4, P1, PT, R2, 0x10, RZ ;  /* 0x0000001002047810 */ /* 0x000fc80007f3e0ff */
[----:B------:R-:W-:-:S09]  /*0210*/  IADD3.X R5, PT, PT, RZ, R3, RZ, P1, !PT ;  /* 0x00000003ff057210 */ /* 0x000fd20000ffe4ff */
.L_x_5:
[----:B------:R-:W0:Y:S01]  /*0220*/  LDC.64 R14, c[0x0][0x388] ;  /* 0x0000e200ff0e7b82 */ /* 0x000e220000000a00 */
[----:B------:R-:W-:Y:S02]  /*0230*/  MOV R2, R4 ;  /* 0x0000000400027202 */ /* 0x000fe40000000f00 */
[----:B------:R-:W-:-:S05]  /*0240*/  MOV R3, R5 ;  /* 0x0000000500037202 */ /* 0x000fca0000000f00 */
[----:B------:R-:W2:Y:S04]  /*0250*/  LDG.E R25, desc[UR4][R2.64+-0x10] ;  /* 0xfffff00402197981 */ /* 0x000ea8000c1e1900 */
[----:B------:R-:W3:Y:S04]  /*0260*/  LDG.E R23, desc[UR4][R2.64+-0xc] ;  /* 0xfffff40402177981 */ /* 0x000ee8000c1e1900 */
[----:B------:R-:W4:Y:S04]  /*0270*/  LDG.E R29, desc[UR4][R2.64+-0x8] ;  /* 0xfffff804021d7981 */ /* 0x000f28000c1e1900 */
[----:B------:R-:W5:Y:S01]  /*0280*/  LDG.E R28, desc[UR4][R2.64+-0x4] ;  /* 0xfffffc04021c7981 */ /* 0x000f62000c1e1900 */
[----:B0-----:R-:W-:-:S05]  /*0290*/  IMAD.WIDE R14, R18, 0x4, R14 ;  /* 0x00000004120e7825 */ /* 0x001fca00078e020e */
[----:B------:R0:W2:Y:S01]  /*02a0*/  LDG.E R26, desc[UR4][R14.64] ;  /* 0x000000040e1a7981 */ /* 0x0000a2000c1e1900 */
[----:B------:R-:W-:-:S04]  /*02b0*/  IMAD.WIDE R12, R17, 0x4, R14 ;  /* 0x00000004110c7825 */ /* 0x000fc800078e020e */
[C---:B------:R-:W-:Y:S02]  /*02c0*/  IMAD.WIDE R4, R17.reuse, 0x4, R12 ;  /* 0x0000000411047825 */ /* 0x040fe400078e020c */
[----:B------:R-:W3:Y:S02]  /*02d0*/  LDG.E R12, desc[UR4][R12.64] ;  /* 0x000000040c0c7981 */ /* 0x000ee4000c1e1900 */
[C---:B------:R-:W-:Y:S02]  /*02e0*/  IMAD.WIDE R8, R17.reuse, 0x4, R4 ;  /* 0x0000000411087825 */ /* 0x040fe400078e0204 */
[----:B------:R-:W4:Y:S02]  /*02f0*/  LDG.E R4, desc[UR4][R4.64] ;  /* 0x0000000404047981 */ /* 0x000f24000c1e1900 */
[C---:B------:R-:W-:Y:S02]  /*0300*/  IMAD.WIDE R6, R17.reuse, 0x4, R8 ;  /* 0x0000000411067825 */ /* 0x040fe400078e0208 */
[----:B------:R-:W5:Y:S02]  /*0310*/  LDG.E R8, desc[UR4][R8.64] ;  /* 0x0000000408087981 */ /* 0x000f64000c1e1900 */
[----:B------:R-:W-:-:S02]  /*0320*/  IMAD.WIDE R10, R17, 0x4, R6 ;  /* 0x00000004110a7825 */ /* 0x000fc400078e0206 */
[----:B------:R-:W5:Y:S04]  /*0330*/  LDG.E R5, desc[UR4][R2.64] ;  /* 0x0000000402057981 */ /* 0x000f68000c1e1900 */
[----:B------:R-:W5:Y:S01]  /*0340*/  LDG.E R6, desc[UR4][R6.64] ;  /* 0x0000000406067981 */ /* 0x000f62000c1e1900 */
[----:B0-----:R-:W-:-:S03]  /*0350*/  IMAD.WIDE R14, R17, 0x4, R10 ;  /* 0x00000004110e7825 */ /* 0x001fc600078e020a */
[----:B------:R-:W5:Y:S04]  /*0360*/  LDG.E R10, desc[UR4][R10.64] ;  /* 0x000000040a0a7981 */ /* 0x000f68000c1e1900 */
[----:B------:R-:W5:Y:S04]  /*0370*/  LDG.E R13, desc[UR4][R14.64] ;  /* 0x000000040e0d7981 */ /* 0x000f68000c1e1900 */
[----:B------:R-:W5:Y:S04]  /*0380*/  LDG.E R7, desc[UR4][R2.64+0x4] ;  /* 0x0000040402077981 */ /* 0x000f68000c1e1900 */
[----:B------:R-:W5:Y:S01]  /*0390*/  LDG.E R9, desc[UR4][R2.64+0xc] ;  /* 0x00000c0402097981 */ /* 0x000f62000c1e1900 */
[----:B--2---:R-:W-:Y:S01]  /*03a0*/  FFMA R26, R25, R26, R24 ;  /* 0x0000001a191a7223 */ /* 0x004fe20000000018 */
[----:B------:R-:W-:-:S02]  /*03b0*/  IMAD.WIDE R24, R17, 0x4, R14 ;  /* 0x0000000411187825 */ /* 0x000fc400078e020e */
[----:B------:R-:W2:Y:S04]  /*03c0*/  LDG.E R14, desc[UR4][R2.64+0x8] ;  /* 0x00000804020e7981 */ /* 0x000ea8000c1e1900 */
[----:B------:R-:W2:Y:S01]  /*03d0*/  LDG.E R24, desc[UR4][R24.64] ;  /* 0x0000000418187981 */ /* 0x000ea2000c1e1900 */
[----:B---3--:R-:W-:Y:S01]  /*03e0*/  FFMA R12, R23, R12, R26 ;  /* 0x0000000c170c7223 */ /* 0x008fe2000000001a */
[----:B------:R-:W-:-:S03]  /*03f0*/  IADD3 R22, PT, PT, R22, 0x8, RZ ;  /* 0x0000000816167810 */ /* 0x000fc60007ffe0ff */
[----:B----4-:R-:W-:Y:S01]  /*0400*/  FFMA R29, R29, R4, R12 ;  /* 0x000000041d1d7223 */ /* 0x010fe2000000000c */
[----:B------:R-:W-:-:S03]  /*0410*/  ISETP.NE.AND P1, PT, R22, RZ, PT ;  /* 0x000000ff1600720c */ /* 0x000fc60003f25270 */
[----:B-----5:R-:W-:Y:S01]  /*0420*/  FFMA R8, R28, R8, R29 ;  /* 0x000000081c087223 */ /* 0x020fe2000000001d */
[----:B------:R-:W-:-:S03]  /*0430*/  IADD3 R4, P2, PT, R2, 0x20, RZ ;  /* 0x0000002002047810 */ /* 0x000fc60007f5e0ff */
[----:B------:R-:W-:Y:S01]  /*0440*/  FFMA R6, R5, R6, R8 ;  /* 0x0000000605067223 */ /* 0x000fe20000000008 */
[----:B------:R-:W-:Y:S02]  /*0450*/  IADD3.X R5, PT, PT, RZ, R3, RZ, P2, !PT ;  /* 0x00000003ff057210 */ /* 0x000fe400017fe4ff */
[----:B------:R-:W-:Y:S01]  /*0460*/  LEA R18, R17, R18, 0x3 ;  /* 0x0000001211127211 */ /* 0x000fe200078e18ff */
[----:B------:R-:W-:-:S04]  /*0470*/  FFMA R7, R7, R10, R6 ;  /* 0x0000000a07077223 */ /* 0x000fc80000000006 */
[----:B--2---:R-:W-:-:S04]  /*0480*/  FFMA R14, R14, R13, R7 ;  /* 0x0000000d0e0e7223 */ /* 0x004fc80000000007 */
[----:B------:R-:W-:Y:S01]  /*0490*/  FFMA R24, R9, R24, R14 ;  /* 0x0000001809187223 */ /* 0x000fe2000000000e */
[----:B------:R-:W-:Y:S06]  /*04a0*/  @P1 BRA `(.L_x_5) ;  /* 0xfffffffc005c1947 */ /* 0x000fec000383ffff */
.L_x_4:
[----:B------:R-:W-:Y:S05]  /*04b0*/  @!P0 BRA `(.L_x_3) ;  /* 0x0000000000fc8947 */ /* 0x000fea0003800000 */
[----:B------:R-:W-:Y:S02]  /*04c0*/  ISETP.GE.U32.AND P1, PT, R27, 0x4, PT ;  /* 0x000000041b00780c */ /* 0x000fe40003f26070 */
[----:B------:R-:W-:-:S04]  /*04d0*/  LOP3.LUT R14, R19, 0x3, RZ, 0xc0, !PT ;  /* 0x00000003130e7812 */ /* 0x000fc800078ec0ff */
[----:B------:R-:W-:-:S07]  /*04e0*/  ISETP.NE.AND P0, PT, R14, RZ, PT ;  /* 0x000000ff0e00720c */ /* 0x000fce0003f05270 */
[----:B------:R-:W-:Y:S06]  /*04f0*/  @!P1 BRA `(.L_x_6) ;  /* 0x00000000006c9947 */ /* 0x000fec0003800000 */
[----:B------:R-:W0:Y:S01]  /*0500*/  LDC.64 R4, c[0x0][0x388] ;  /* 0x0000e200ff047b82 */ /* 0x000e220000000a00 */
[----:B------:R-:W1:Y:S01]  /*0510*/  LDCU.64 UR6, c[0x0][0x380] ;  /* 0x00007000ff0677ac */ /* 0x000e620008000a00 */
[----:B------:R-:W-:Y:S01]  /*0520*/  IMAD R7, R21, R17, R0 ;  /* 0x0000001115077224 */ /* 0x000fe200078e0200 */
[CC--:B------:R-:W-:Y:S02]  /*0530*/  IADD3 R3, PT, PT, R20.reuse, R21.reuse, RZ ;  /* 0x0000001514037210 */ /* 0x0c0fe40007ffe0ff */
[----:B------:R-:W-:-:S03]  /*0540*/  IADD3 R8, P1, PT, R20, R21, RZ ;  /* 0x0000001514087210 */ /* 0x000fc60007f3e0ff */
[----:B------:R-:W2:Y:S01]  /*0550*/  LDC.64 R12, c[0x0][0x380] ;  /* 0x0000e000ff0c7b82 */ /* 0x000ea20000000a00 */
[----:B0-----:R-:W-:-:S04]  /*0560*/  IMAD.WIDE R4, R7, 0x4, R4 ;  /* 0x0000000407047825 */ /* 0x001fc800078e0204 */
[----:B------:R-:W-:Y:S02]  /*0570*/  IMAD.WIDE R6, R17, 0x4, R4 ;  /* 0x0000000411067825 */ /* 0x000fe400078e0204 */
[----:B------:R-:W3:Y:S02]  /*0580*/  LDG.E R4, desc[UR4][R4.64] ;  /* 0x0000000404047981 */ /* 0x000ee4000c1e1900 */
[----:B--2---:R-:W-:Y:S01]  /*0590*/  IMAD.WIDE.U32 R12, R3, 0x4, R12 ;  /* 0x00000004030c7825 */ /* 0x004fe200078e000c */
[----:B------:R-:W-:Y:S02]  /*05a0*/  IADD3.X R3, PT, PT, RZ, RZ, RZ, P1, !PT ;  /* 0x000000ffff037210 */ /* 0x000fe40000ffe4ff */
[----:B-1----:R-:W-:-:S03]  /*05b0*/  LEA R2, P1, R8, UR6, 0x2 ;  /* 0x0000000608027c11 */ /* 0x002fc6000f8210ff */
[----:B------:R-:W3:Y:S01]  /*05c0*/  LDG.E R13, desc[UR4][R12.64] ;  /* 0x000000040c0d7981 */ /* 0x000ee2000c1e1900 */
[----:B------:R-:W-:Y:S01]  /*05d0*/  LEA.HI.X R3, R8, UR7, R3, 0x2, P1 ;  /* 0x0000000708037c11 */ /* 0x000fe200088f1403 */
[C---:B------:R-:W-:Y:S02]  /*05e0*/  IMAD.WIDE R8, R17.reuse, 0x4, R6 ;  /* 0x0000000411087825 */ /* 0x040fe400078e0206 */
[----:B------:R-:W2:Y:S04]  /*05f0*/  LDG.E R6, desc[UR4][R6.64] ;  /* 0x0000000406067981 */ /* 0x000ea8000c1e1900 */
[----:B------:R-:W2:Y:S01]  /*0600*/  LDG.E R15, desc[UR4][R2.64+0x4] ;  /* 0x00000404020f7981 */ /* 0x000ea2000c1e1900 */
[----:B------:R-:W-:-:S03]  /*0610*/  IMAD.WIDE R10, R17, 0x4, R8 ;  /* 0x00000004110a7825 */ /* 0x000fc600078e0208 */
[----:B------:R-:W4:Y:S04]  /*0620*/  LDG.E R22, desc[UR4][R8.64] ;  /* 0x0000000408167981 */ /* 0x000f28000c1e1900 */
[----:B------:R-:W4:Y:S04]  /*0630*/  LDG.E R18, desc[UR4][R2.64+0x8] ;  /* 0x0000080402127981 */ /* 0x000f28000c1e1900 */
[----:B------:R-:W5:Y:S04]  /*0640*/  LDG.E R26, desc[UR4][R2.64+0xc] ;  /* 0x00000c04021a7981 */ /* 0x000f68000c1e1900 */
[----:B------:R-:W5:Y:S01]  /*0650*/  LDG.E R10, desc[UR4][R10.64] ;  /* 0x000000040a0a7981 */ /* 0x000f62000c1e1900 */
[----:B------:R-:W-:Y:S01]  /*0660*/  IADD3 R21, PT, PT, R21, 0x4, RZ ;  /* 0x0000000415157810 */ /* 0x000fe20007ffe0ff */
[----:B---3--:R-:W-:-:S04]  /*0670*/  FFMA R24, R13, R4, R24 ;  /* 0x000000040d187223 */ /* 0x008fc80000000018 */
[----:B--2---:R-:W-:-:S04]  /*0680*/  FFMA R15, R15, R6, R24 ;  /* 0x000000060f0f7223 */ /* 0x004fc80000000018 */
[----:B----4-:R-:W-:-:S04]  /*0690*/  FFMA R15, R18, R22, R15 ;  /* 0x00000016120f7223 */ /* 0x010fc8000000000f */
[----:B-----5:R-:W-:-:S07]  /*06a0*/  FFMA R24, R26, R10, R15 ;  /* 0x0000000a1a187223 */ /* 0x020fce000000000f */
.L_x_6:
[----:B------:R-:W-:Y:S05]  /*06b0*/  @!P0 BRA `(.L_x_3) ;  /* 0x00000000007c8947 */ /* 0x000fea0003800000 */
[----:B------:R-:W-:Y:S01]  /*06c0*/  ISETP.NE.AND P1, PT, R14, 0x1, PT ;  /* 0x000000010e00780c */ /* 0x000fe20003f25270 */
[----:B------:R-:W0:Y:S01]  /*06d0*/  LDC.64 R10, c[0x0][0x380] ;  /* 0x0000e000ff0a7b82 */ /* 0x000e220000000a00 */
[----:B------:R-:W-:-:S04]  /*06e0*/  LOP3.LUT R19, R19, 0x1, RZ, 0xc0, !PT ;  /* 0x0000000113137812 */ /* 0x000fc800078ec0ff */
[----:B------:R-:W-:-:S03]  /*06f0*/  ISETP.NE.U32.AND P0, PT, R19, 0x1, PT ;  /* 0x000000011300780c */ /* 0x000fc60003f05070 */
[----:B------:R-:W1:Y:S04]  /*0700*/  LDC.64 R8, c[0x0][0x388] ;  /* 0x0000e200ff087b82 */ /* 0x000e680000000a00 */
[CC--:B------:R-:W-:Y:S02]  /*0710*/  @P1 IADD3 R13, PT, PT, R20.reuse, R21.reuse, RZ ;  /* 0x00000015140d1210 */ /* 0x0c0fe40007ffe0ff */
[----:B------:R-:W-:Y:S02]  /*0720*/  @P1 IADD3 R12, P2, PT, R20, R21, RZ ;  /* 0x00000015140c1210 */ /* 0x000fe40007f5e0ff */
[----:B------:R-:W2:Y:S02]  /*0730*/  @P1 LDC.64 R2, c[0x0][0x380] ;  /* 0x0000e000ff021b82 */ /* 0x000ea40000000a00 */
[----:B------:R-:W-:-:S06]  /*0740*/  @P1 IADD3.X R14, PT, PT, RZ, RZ, RZ, P2, !PT ;  /* 0x000000ffff0e1210 */ /* 0x000fcc00017fe4ff */
[----:B------:R-:W3:Y:S01]  /*0750*/  LDC.64 R4, c[0x0][0x380] ;  /* 0x0000e000ff047b82 */ /* 0x000ee20000000a00 */
[----:B0-----:R-:W-:-:S04]  /*0760*/  @P1 IMAD.WIDE.U32 R10, R13, 0x4, R10 ;  /* 0x000000040d0a1825 */ /* 0x001fc800078e000a */
[C---:B------:R-:W-:Y:S01]  /*0770*/  @P1 IMAD R13, R21.reuse, R17, R0 ;  /* 0x00000011150d1224 */ /* 0x040fe200078e0200 */
[----:B------:R-:W-:Y:S01]  /*0780*/  @P1 IADD3 R21, PT, PT, R21, 0x2, RZ ;  /* 0x0000000215151810 */ /* 0x000fe20007ffe0ff */
[----:B------:R-:W4:Y:S01]  /*0790*/  @P1 LDG.E R11, desc[UR4][R10.64] ;  /* 0x000000040a0b1981 */ /* 0x000f22000c1e1900 */
[----:B------:R-:W0:Y:S01]  /*07a0*/  LDC.64 R6, c[0x0][0x388] ;  /* 0x0000e200ff067b82 */ /* 0x000e220000000a00 */
[----:B-1----:R-:W-:Y:S01]  /*07b0*/  @P1 IMAD.WIDE R8, R13, 0x4, R8 ;  /* 0x000000040d081825 */ /* 0x002fe200078e0208 */
[----:B------:R-:W-:Y:S02]  /*07c0*/  @!P0 IADD3 R15, PT, PT, R20, R21, RZ ;  /* 0x00000015140f8210 */ /* 0x000fe40007ffe0ff */
[----:B--2---:R-:W-:Y:S01]  /*07d0*/  @P1 LEA R2, P2, R12, R2, 0x2 ;  /* 0x000000020c021211 */ /* 0x004fe200078410ff */
[----:B------:R-:W-:-:S03]  /*07e0*/  @!P0 IMAD R21, R21, R17, R0 ;  /* 0x0000001115158224 */ /* 0x000fc600078e0200 */
[----:B------:R-:W-:Y:S01]  /*07f0*/  @P1 LEA.HI.X R3, R12, R3, R14, 0x2, P2 ;  /* 0x000000030c031211 */ /* 0x000fe200010f140e */
[----:B------:R-:W-:Y:S01]  /*0800*/  @P1 IMAD.WIDE R12, R17, 0x4, R8 ;  /* 0x00000004110c1825 */ /* 0x000fe200078e0208 */
[----:B------:R-:W4:Y:S03]  /*0810*/  @P1 LDG.E R14, desc[UR4][R8.64] ;  /* 0x00000004080e1981 */ /* 0x000f26000c1e1900 */
[----:B---3--:R-:W-:Y:S01]  /*0820*/  @!P0 IMAD.WIDE.U32 R4, R15, 0x4, R4 ;  /* 0x000000040f048825 */ /* 0x008fe200078e0004 */
[----:B------:R-:W2:Y:S04]  /*0830*/  @P1 LDG.E R2, desc[UR4][R2.64+0x4] ;  /* 0x0000040402021981 */ /* 0x000ea8000c1e1900 */
[----:B------:R-:W2:Y:S01]  /*0840*/  @P1 LDG.E R12, desc[UR4][R12.64] ;  /* 0x000000040c0c1981 */ /* 0x000ea2000c1e1900 */
[----:B0-----:R-:W-:-:S03]  /*0850*/  @!P0 IMAD.WIDE R6, R21, 0x4, R6 ;  /* 0x0000000415068825 */ /* 0x001fc600078e0206 */
[----:B------:R-:W3:Y:S04]  /*0860*/  @!P0 LDG.E R5, desc[UR4][R4.64] ;  /* 0x0000000404058981 */ /* 0x000ee8000c1e1900 */
[----:B------:R-:W3:Y:S01]  /*0870*/  @!P0 LDG.E R6, desc[UR4][R6.64] ;  /* 0x0000000406068981 */ /* 0x000ee2000c1e1900 */
[----:B----4-:R-:W-:-:S04]  /*0880*/  @P1 FFMA R11, R11, R14, R24 ;  /* 0x0000000e0b0b1223 */ /* 0x010fc80000000018 */
[----:B--2---:R-:W-:-:S04]  /*0890*/  @P1 FFMA R24, R2, R12, R11 ;  /* 0x0000000c02181223 */ /* 0x004fc8000000000b */
[----:B---3--:R-:W-:-:S07]  /*08a0*/  @!P0 FFMA R24, R5, R6, R24 ;  /* 0x0000000605188223 */ /* 0x008fce0000000018 */
.L_x_3:
[----:B------:R-:W0:Y:S01]  /*08b0*/  LDC.64 R2, c[0x0][0x390] ;  /* 0x0000e400ff027b82 */ /* 0x000e220000000a00 */
[----:B------:R-:W-:-:S04]  /*08c0*/  IMAD R17, R16, R17, R0 ;  /* 0x0000001110117224 */ /* 0x000fc800078e0200 */
[----:B0-----:R-:W-:-:S05]  /*08d0*/  IMAD.WIDE R2, R17, 0x4, R2 ;  /* 0x0000000411027825 */ /* 0x001fca00078e0202 */
[----:B------:R-:W-:Y:S01]  /*08e0*/  STG.E desc[UR4][R2.64], R24 ;  /* 0x0000001802007986 */ /* 0x000fe2000c101904 */
[----:B------:R-:W-:Y:S05]  /*08f0*/  EXIT ;  /* 0x000000000000794d */ /* 0x000fea0003800000 */
.L_x_7:
        /* <DEDUP_REMOVED lines=16> */
.L_x_9:


//--------------------- .nv.shared._Z40TiledMatrixMulKernelWithThreadCoarseningPfS_S_iii --------------------------
	.section	.nv.shared._Z40TiledMatrixMulKernelWithThreadCoarseningPfS_S_iii,"aw",@nobits
	.sectionflags	@""
	.align	4
.nv.shared._Z40TiledMatrixMulKernelWithThreadCoarseningPfS_S_iii:
	.zero		9216


//--------------------- .nv.shared.reserved.0     --------------------------
	.section	.nv.shared.reserved.0,"aw",@nobits
	.weak		__nv_reservedSMEM_offset_0_alias
	.size		__nv_reservedSMEM_offset_0_alias, 0, 64
	.other		__nv_reservedSMEM_offset_0_alias,@"STO_CUDA_RESERVED_SHARED STV_DEFAULT"
__nv_reservedSMEM_offset_0_alias:
	.zero		0
	.zero		64


//--------------------- .nv.constant0._Z40TiledMatrixMulKernelWithThreadCoarseningPfS_S_iii --------------------------
	.section	.nv.constant0._Z40TiledMatrixMulKernelWithThreadCoarseningPfS_S_iii,"a",@progbits
	.sectionflags	@""
	.align	4
.nv.constant0._Z40TiledMatrixMulKernelWithThreadCoarseningPfS_S_iii:
	.zero		932


//--------------------- .nv.constant0._Z15MatrixMulKernelPfS_S_iii --------------------------
	.section	.nv.constant0._Z15MatrixMulKernelPfS_S_iii,"a",@progbits
	.sectionflags	@""
	.align	4
.nv.constant0._Z15MatrixMulKernelPfS_S_iii:
	.zero		932


//--------------------- SYMBOLS --------------------------

	.type		.nv.reservedSmem.offset0,@object
	.size		.nv.reservedSmem.offset0,0x4
	.type		.nv.reservedSmem.cap,@object
	.size		.nv.reservedSmem.cap,0x4
